	.target	sm_90a

	.elftype	@"ET_EXEC"


//--------------------- .note.nv.tkinfo           --------------------------
	.section	.note.nv.tkinfo,"",@"SHT_NOTE"
	.sectionflags	@"SHF_NOTE_NV_TKINFO"
	.tkinfo
        /*0018*/ 	.word	0x00000002
        /*0030*/ 	.string	""
        /*0030*/ 	.string	"ptxas"
        /*0030*/ 	.string	"Cuda compilation tools, release 13.0, V13.0.88"
        /*0030*/ 	.string	"Build cuda_13.0.r13.0/compiler.36424714_0"
        /*0030*/ 	.string	"-arch sm_90a -m 64 "



//--------------------- .note.nv.cuinfo           --------------------------
	.section	.note.nv.cuinfo,"",@"SHT_NOTE"
	.sectionflags	@"SHF_NOTE_NV_CUINFO"
        /*0018*/ 	.short	0x0002
        /*001a*/ 	.short	0x005a
        /*001c*/ 	.short	0x0082
	.zero		2


//--------------------- .nv.info                  --------------------------
	.section	.nv.info,"",@"SHT_CUDA_INFO"
	.align	4


	//----- nvinfo : EIATTR_REGCOUNT
	.align		4
        /*0000*/ 	.byte	0x04, 0x2f
        /*0002*/ 	.short	(.L_12 - .L_11)
	.align		4
.L_11:
        /*0004*/ 	.word	index@(_ZN7cutlass13device_kernelINS_4gemm6kernel13GemmUniversalIN4cute5tupleIJiiiiEEENS1_10collective13CollectiveMmaINS1_37MainloopSm90TmaGmmaWarpSpecializedFP8ILi4ENS5_IJNS4_1CILi1EEESB_SB_EEENS1_32KernelTmaWarpSpecializedPingpongEEENS5_IJNSA_ILi64EEENSA_ILi128EEESG_EEENS_12float_e5m2_tENS5_IJlSB_lEEESI_SJ_NS4_8TiledMMAINS4_8MMA_AtomIJNS4_4SM904GMMA31MMA_64x128x32_F32E5M2E5M2_SS_TNILNSN_7ScaleInE1ELSP_1EEEEEENS4_6LayoutISC_NS5_IJNSA_ILi0EEEST_ST_EEEEENS5_IJNS4_10UnderscoreESW_SW_EEEEENS4_13SM90_TMA_LOADENS4_14ComposedLayoutINS4_7SwizzleILi3ELi4ELi3EEENS4_18smem_ptr_flag_bitsILi8EEENSS_INS5_IJNSA_ILi8EEESG_EEENS5_IJSG_SB_EEEEEEEvNS4_8identityESZ_S19_vS1A_EENS_8epilogue10collective6detail29Sm90TmaWarpSpecializedAdapterINS1D_15DefaultEpilogueISI_SJ_SJ_NS1C_6thread17LinearCombinationISI_Li1EffLNS1H_9ScaleType4KindE0ELNS_15FloatRoundStyleE2ESI_EENS1_15EpilogueDefaultEEEEEvvEEEEvNT_6ParamsE)
        /*0008*/ 	.word	0x000000a8


	//----- nvinfo : EIATTR_FRAME_SIZE
	.align		4
.L_12:
        /*000c*/ 	.byte	0x04, 0x11
        /*000e*/ 	.short	(.L_14 - .L_13)
	.align		4
.L_13:
        /*0010*/ 	.word	index@(_ZN7cutlass13device_kernelINS_4gemm6kernel13GemmUniversalIN4cute5tupleIJiiiiEEENS1_10collective13CollectiveMmaINS1_37MainloopSm90TmaGmmaWarpSpecializedFP8ILi4ENS5_IJNS4_1CILi1EEESB_SB_EEENS1_32KernelTmaWarpSpecializedPingpongEEENS5_IJNSA_ILi64EEENSA_ILi128EEESG_EEENS_12float_e5m2_tENS5_IJlSB_lEEESI_SJ_NS4_8TiledMMAINS4_8MMA_AtomIJNS4_4SM904GMMA31MMA_64x128x32_F32E5M2E5M2_SS_TNILNSN_7ScaleInE1ELSP_1EEEEEENS4_6LayoutISC_NS5_IJNSA_ILi0EEEST_ST_EEEEENS5_IJNS4_10UnderscoreESW_SW_EEEEENS4_13SM90_TMA_LOADENS4_14ComposedLayoutINS4_7SwizzleILi3ELi4ELi3EEENS4_18smem_ptr_flag_bitsILi8EEENSS_INS5_IJNSA_ILi8EEESG_EEENS5_IJSG_SB_EEEEEEEvNS4_8identityESZ_S19_vS1A_EENS_8epilogue10collective6detail29Sm90TmaWarpSpecializedAdapterINS1D_15DefaultEpilogueISI_SJ_SJ_NS1C_6thread17LinearCombinationISI_Li1EffLNS1H_9ScaleType4KindE0ELNS_15FloatRoundStyleE2ESI_EENS1_15EpilogueDefaultEEEEEvvEEEEvNT_6ParamsE)
        /*0014*/ 	.word	0x00000000


	//----- nvinfo : EIATTR_MIN_STACK_SIZE
	.align		4
.L_14:
        /*0018*/ 	.byte	0x04, 0x12
        /*001a*/ 	.short	(.L_16 - .L_15)
	.align		4
.L_15:
        /*001c*/ 	.word	index@(_ZN7cutlass13device_kernelINS_4gemm6kernel13GemmUniversalIN4cute5tupleIJiiiiEEENS1_10collective13CollectiveMmaINS1_37MainloopSm90TmaGmmaWarpSpecializedFP8ILi4ENS5_IJNS4_1CILi1EEESB_SB_EEENS1_32KernelTmaWarpSpecializedPingpongEEENS5_IJNSA_ILi64EEENSA_ILi128EEESG_EEENS_12float_e5m2_tENS5_IJlSB_lEEESI_SJ_NS4_8TiledMMAINS4_8MMA_AtomIJNS4_4SM904GMMA31MMA_64x128x32_F32E5M2E5M2_SS_TNILNSN_7ScaleInE1ELSP_1EEEEEENS4_6LayoutISC_NS5_IJNSA_ILi0EEEST_ST_EEEEENS5_IJNS4_10UnderscoreESW_SW_EEEEENS4_13SM90_TMA_LOADENS4_14ComposedLayoutINS4_7SwizzleILi3ELi4ELi3EEENS4_18smem_ptr_flag_bitsILi8EEENSS_INS5_IJNSA_ILi8EEESG_EEENS5_IJSG_SB_EEEEEEEvNS4_8identityESZ_S19_vS1A_EENS_8epilogue10collective6detail29Sm90TmaWarpSpecializedAdapterINS1D_15DefaultEpilogueISI_SJ_SJ_NS1C_6thread17LinearCombinationISI_Li1EffLNS1H_9ScaleType4KindE0ELNS_15FloatRoundStyleE2ESI_EENS1_15EpilogueDefaultEEEEEvvEEEEvNT_6ParamsE)
        /*0020*/ 	.word	0x00000000
.L_16:


//--------------------- .nv.compat                --------------------------
	.section	.nv.compat,"",@"SHT_CUDA_COMPAT_INFO"
	.align	4
        /*0000*/ 	.byte	0x02, 0x09, 0x01, 0x00, 0x02, 0x02, 0x04, 0x00, 0x02, 0x05, 0x05, 0x00, 0x03, 0x07, 0x01, 0x01
        /*0010*/ 	.byte	0x02, 0x03, 0x01, 0x00, 0x02, 0x06, 0x01, 0x00, 0x04, 0x0b, 0x08, 0x00, 0x00, 0x00, 0x00, 0x00
        /*0020*/ 	.byte	0x00, 0x00, 0x00, 0x00


//--------------------- .nv.info._ZN7cutlass13device_kernelINS_4gemm6kernel13GemmUniversalIN4cute5tupleIJiiiiEEENS1_10collective13CollectiveMmaINS1_37MainloopSm90TmaGmmaWarpSpecializedFP8ILi4ENS5_IJNS4_1CILi1EEESB_SB_EEENS1_32KernelTmaWarpSpecializedPingpongEEENS5_IJNSA_ILi64EEENSA_ILi128EEESG_EEENS_12float_e5m2_tENS5_IJlSB_lEEESI_SJ_NS4_8TiledMMAINS4_8MMA_AtomIJNS4_4SM904GMMA31MMA_64x128x32_F32E5M2E5M2_SS_TNILNSN_7ScaleInE1ELSP_1EEEEEENS4_6LayoutISC_NS5_IJNSA_ILi0EEEST_ST_EEEEENS5_IJNS4_10UnderscoreESW_SW_EEEEENS4_13SM90_TMA_LOADENS4_14ComposedLayoutINS4_7SwizzleILi3ELi4ELi3EEENS4_18smem_ptr_flag_bitsILi8EEENSS_INS5_IJNSA_ILi8EEESG_EEENS5_IJSG_SB_EEEEEEEvNS4_8identityESZ_S19_vS1A_EENS_8epilogue10collective6detail29Sm90TmaWarpSpecializedAdapterINS1D_15DefaultEpilogueISI_SJ_SJ_NS1C_6thread17LinearCombinationISI_Li1EffLNS1H_9ScaleType4KindE0ELNS_15FloatRoundStyleE2ESI_EENS1_15EpilogueDefaultEEEEEvvEEEEvNT_6ParamsE --------------------------
	.section	.nv.info._ZN7cutlass13device_kernelINS_4gemm6kernel13GemmUniversalIN4cute5tupleIJiiiiEEENS1_10collective13CollectiveMmaINS1_37MainloopSm90TmaGmmaWarpSpecializedFP8ILi4ENS5_IJNS4_1CILi1EEESB_SB_EEENS1_32KernelTmaWarpSpecializedPingpongEEENS5_IJNSA_ILi64EEENSA_ILi128EEESG_EEENS_12float_e5m2_tENS5_IJlSB_lEEESI_SJ_NS4_8TiledMMAINS4_8MMA_AtomIJNS4_4SM904GMMA31MMA_64x128x32_F32E5M2E5M2_SS_TNILNSN_7ScaleInE1ELSP_1EEEEEENS4_6LayoutISC_NS5_IJNSA_ILi0EEEST_ST_EEEEENS5_IJNS4_10UnderscoreESW_SW_EEEEENS4_13SM90_TMA_LOADENS4_14ComposedLayoutINS4_7SwizzleILi3ELi4ELi3EEENS4_18smem_ptr_flag_bitsILi8EEENSS_INS5_IJNSA_ILi8EEESG_EEENS5_IJSG_SB_EEEEEEEvNS4_8identityESZ_S19_vS1A_EENS_8epilogue10collective6detail29Sm90TmaWarpSpecializedAdapterINS1D_15DefaultEpilogueISI_SJ_SJ_NS1C_6thread17LinearCombinationISI_Li1EffLNS1H_9ScaleType4KindE0ELNS_15FloatRoundStyleE2ESI_EENS1_15EpilogueDefaultEEEEEvvEEEEvNT_6ParamsE,"",@"SHT_CUDA_INFO"
	.sectionflags	@""
	.align	4


	//----- nvinfo : EIATTR_CUDA_API_VERSION
	.align		4
        /*0000*/ 	.byte	0x04, 0x37
        /*0002*/ 	.short	(.L_18 - .L_17)
.L_17:
        /*0004*/ 	.word	0x00000082


	//----- nvinfo : EIATTR_KPARAM_INFO
	.align		4
.L_18:
        /*0008*/ 	.byte	0x04, 0x17
        /*000a*/ 	.short	(.L_20 - .L_19)
.L_19:
        /*000c*/ 	.word	0x00000000
        /*0010*/ 	.short	0x0000
        /*0012*/ 	.short	0x0070
        /*0014*/ 	.byte	0x00, 0xf0, 0x01, 0x10


	//----- nvinfo : EIATTR_SPARSE_MMA_MASK
	.align		4
.L_20:
        /*0018*/ 	.byte	0x03, 0x50
        /*001a*/ 	.short	0x0000


	//----- nvinfo : EIATTR_MAXREG_COUNT
	.align		4
        /*001c*/ 	.byte	0x03, 0x1b
        /*001e*/ 	.short	0x00a8


	//----- nvinfo : EIATTR_NUM_BARRIERS
	.align		4
        /*0020*/ 	.byte	0x02, 0x4c
        /*0022*/ 	.byte	0x01
	.zero		1


	//----- nvinfo : EIATTR_MERCURY_ISA_VERSION
	.align		4
        /*0024*/ 	.byte	0x03, 0x5f
        /*0026*/ 	.short	0x0101


	//----- nvinfo : EIATTR_INT_WARP_WIDE_INSTR_OFFSETS
	.align		4
        /*0028*/ 	.byte	0x04, 0x31
        /*002a*/ 	.short	(.L_22 - .L_21)


	//   ....[0]....
.L_21:
        /*002c*/ 	.word	0x00000470


	//   ....[1]....
        /*0030*/ 	.word	0x00000490


	//   ....[2]....
        /*0034*/ 	.word	0x00000510


	//   ....[3]....
        /*0038*/ 	.word	0x00000520


	//   ....[4]....
        /*003c*/ 	.word	0x00000530


	//   ....[5]....
        /*0040*/ 	.word	0x00000550


	//   ....[6]....
        /*0044*/ 	.word	0x000005b0


	//   ....[7]....
        /*0048*/ 	.word	0x000005d0


	//----- nvinfo : EIATTR_COOP_GROUP_MASK_REGIDS
	.align		4
.L_22:
        /*004c*/ 	.byte	0x04, 0x29
        /*004e*/ 	.short	(.L_24 - .L_23)


	//   ....[0]....
.L_23:
        /*0050*/ 	.word	0xffffffff


	//   ....[1]....
        /*0054*/ 	.word	0xffffffff


	//   ....[2]....
        /*0058*/ 	.word	0xffffffff


	//   ....[3]....
        /*005c*/ 	.word	0xffffffff


	//   ....[4]....
        /*0060*/ 	.word	0xffffffff


	//   ....[5]....
        /*0064*/ 	.word	0xffffffff


	//----- nvinfo : EIATTR_COOP_GROUP_INSTR_OFFSETS
	.align		4
.L_24:
        /*0068*/ 	.byte	0x04, 0x28
        /*006a*/ 	.short	(.L_26 - .L_25)


	//   ....[0]....
.L_25:
        /*006c*/ 	.word	0x00000050


	//   ....[1]....
        /*0070*/ 	.word	0x00000080


	//   ....[2]....
        /*0074*/ 	.word	0x00000180


	//   ....[3]....
        /*0078*/ 	.word	0x00000390


	//   ....[4]....
        /*007c*/ 	.word	0x000003d0


	//   ....[5]....
        /*0080*/ 	.word	0x00000410


	//----- nvinfo : EIATTR_REG_RECONFIG
	.align		4
.L_26:
        /*0084*/ 	.byte	0x01, 0x54
	.zero		2


	//----- nvinfo : EIATTR_MBARRIER_INSTR_OFFSETS
	.align		4
        /*0088*/ 	.byte	0x04, 0x39
        /*008a*/ 	.short	(.L_28 - .L_27)


	//   ....[0]....
.L_27:
        /*008c*/ 	.word	0x00000300
        /*0090*/ 	.word	0x000000ff
        /*0094*/ 	.word	0x00000000
        /*0098*/ 	.short	0x0100
        /*009a*/ 	.byte	0x09
	.zero		1


	//   ....[1]....
        /*009c*/ 	.word	0x00000310
        /*00a0*/ 	.word	0x000000ff
        /*00a4*/ 	.word	0x00000020
        /*00a8*/ 	.short	0x0100
        /*00aa*/ 	.byte	0x09
	.zero		1


	//   ....[2]....
        /*00ac*/ 	.word	0x00000320
        /*00b0*/ 	.word	0x000000ff
        /*00b4*/ 	.word	0x00000008
        /*00b8*/ 	.short	0x0100
        /*00ba*/ 	.byte	0x09
	.zero		1


	//   ....[3]....
        /*00bc*/ 	.word	0x00000330
        /*00c0*/ 	.word	0x000000ff
        /*00c4*/ 	.word	0x00000028
        /*00c8*/ 	.short	0x0100
        /*00ca*/ 	.byte	0x09
	.zero		1


	//   ....[4]....
        /*00cc*/ 	.word	0x00000340
        /*00d0*/ 	.word	0x000000ff
        /*00d4*/ 	.word	0x00000010
        /*00d8*/ 	.short	0x0100
        /*00da*/ 	.byte	0x09
	.zero		1


	//   ....[5]....
        /*00dc*/ 	.word	0x00000350
        /*00e0*/ 	.word	0x000000ff
        /*00e4*/ 	.word	0x00000030
        /*00e8*/ 	.short	0x0100
        /*00ea*/ 	.byte	0x09
	.zero		1


	//   ....[6]....
        /*00ec*/ 	.word	0x00000360
        /*00f0*/ 	.word	0x000000ff
        /*00f4*/ 	.word	0x00000018
        /*00f8*/ 	.short	0x0100
        /*00fa*/ 	.byte	0x09
	.zero		1


	//   ....[7]....
        /*00fc*/ 	.word	0x00000370
        /*0100*/ 	.word	0x000000ff
        /*0104*/ 	.word	0x00000038
        /*0108*/ 	.short	0x0100
        /*010a*/ 	.byte	0x09
	.zero		1


	//   ....[8]....
        /*010c*/ 	.word	0x000005f0
        /*0110*/ 	.word	0x000000ff
        /*0114*/ 	.word	0x00000070
        /*0118*/ 	.short	0x0100
        /*011a*/ 	.byte	0x09
	.zero		1


	//   ....[9]....
        /*011c*/ 	.word	0x00000600
        /*0120*/ 	.word	0x000000ff
        /*0124*/ 	.word	0x00000078
        /*0128*/ 	.short	0x0100
        /*012a*/ 	.byte	0x09
	.zero		1


	//   ....[10]....
        /*012c*/ 	.word	0x00000640
        /*0130*/ 	.word	0x000000ff
        /*0134*/ 	.word	0x00000050
        /*0138*/ 	.short	0x0100
        /*013a*/ 	.byte	0x0a
	.zero		1


	//   ....[11]....
        /*013c*/ 	.word	0x00000660
        /*0140*/ 	.word	0x000000ff
        /*0144*/ 	.word	0x00000058
        /*0148*/ 	.short	0x0100
        /*014a*/ 	.byte	0x0a
	.zero		1


	//   ....[12]....
        /*014c*/ 	.word	0x00000670
        /*0150*/ 	.word	0x000000ff
        /*0154*/ 	.word	0x00000060
        /*0158*/ 	.short	0x0100
        /*015a*/ 	.byte	0x0a
	.zero		1


	//   ....[13]....
        /*015c*/ 	.word	0x00000680
        /*0160*/ 	.word	0x000000ff
        /*0164*/ 	.word	0x00000068
        /*0168*/ 	.short	0x0100
        /*016a*/ 	.byte	0x0a
	.zero		1


	//   ....[14]....
        /*016c*/ 	.word	0x00001520
        /*0170*/ 	.word	0x0000000d
        /*0174*/ 	.word	0xfffffff8
        /*0178*/ 	.short	0x010a
        /*017a*/ 	.byte	0x3f
	.zero		1


	//   ....[15]....
        /*017c*/ 	.word	0x00001a00
        /*0180*/ 	.word	0x000000ff
        /*0184*/ 	.word	0x00000000
        /*0188*/ 	.short	0x010a
        /*018a*/ 	.byte	0x04
	.zero		1


	//   ....[16]....
        /*018c*/ 	.word	0x00001a40
        /*0190*/ 	.word	0x000000ff
        /*0194*/ 	.word	0x00000000
        /*0198*/ 	.short	0x010a
        /*019a*/ 	.byte	0x04
	.zero		1


	//   ....[17]....
        /*019c*/ 	.word	0x00002400
        /*01a0*/ 	.word	0x000000ff
        /*01a4*/ 	.word	0x00000000
        /*01a8*/ 	.short	0x010a
        /*01aa*/ 	.byte	0x10
	.zero		1


	//   ....[18]....
        /*01ac*/ 	.word	0x00002440
        /*01b0*/ 	.word	0x000000ff
        /*01b4*/ 	.word	0x00000000
        /*01b8*/ 	.short	0x010a
        /*01ba*/ 	.byte	0x10
	.zero		1


	//   ....[19]....
        /*01bc*/ 	.word	0x00002b70
        /*01c0*/ 	.word	0x000000ff
        /*01c4*/ 	.word	0x00000000
        /*01c8*/ 	.short	0x0101
        /*01ca*/ 	.byte	0x06
	.zero		1


	//   ....[20]....
        /*01cc*/ 	.word	0x000030d0
        /*01d0*/ 	.word	0x00000091
        /*01d4*/ 	.word	0x00000000
        /*01d8*/ 	.short	0x0101
        /*01da*/ 	.byte	0x1b
	.zero		1


	//   ....[21]....
        /*01dc*/ 	.word	0x000031b0
        /*01e0*/ 	.word	0x000000ff
        /*01e4*/ 	.word	0x00000000
        /*01e8*/ 	.short	0x0101
        /*01ea*/ 	.byte	0x04
	.zero		1


	//   ....[22]....
        /*01ec*/ 	.word	0x00003210
        /*01f0*/ 	.word	0x0000000d
        /*01f4*/ 	.word	0x00000008
        /*01f8*/ 	.short	0x010a
        /*01fa*/ 	.byte	0x3f
	.zero		1


	//   ....[23]....
        /*01fc*/ 	.word	0x00007a30
        /*0200*/ 	.word	0x0000000e
        /*0204*/ 	.word	0x00000000
        /*0208*/ 	.short	0x0101
        /*020a*/ 	.byte	0x1b
	.zero		1


	//   ....[24]....
        /*020c*/ 	.word	0x000084b0
        /*0210*/ 	.word	0x0000000d
        /*0214*/ 	.word	0x00000020
        /*0218*/ 	.short	0x010a
        /*021a*/ 	.byte	0x3f
	.zero		1


	//   ....[25]....
        /*021c*/ 	.word	0x00008840
        /*0220*/ 	.word	0x00000004
        /*0224*/ 	.word	0x00000078
        /*0228*/ 	.short	0x0101
        /*022a*/ 	.byte	0x3f
	.zero		1


	//   ....[26]....
        /*022c*/ 	.word	0x00008fb0
        /*0230*/ 	.word	0x00000005
        /*0234*/ 	.word	0x00000000
        /*0238*/ 	.short	0x010a
        /*023a*/ 	.byte	0x3f
	.zero		1


	//   ....[27]....
        /*023c*/ 	.word	0x00009030
        /*0240*/ 	.word	0x00000007
        /*0244*/ 	.word	0x00000000
        /*0248*/ 	.short	0x010a
        /*024a*/ 	.byte	0x3f
	.zero		1


	//   ....[28]....
        /*024c*/ 	.word	0x000090c0
        /*0250*/ 	.word	0x00000006
        /*0254*/ 	.word	0x00000000
        /*0258*/ 	.short	0x010a
        /*025a*/ 	.byte	0x3f
	.zero		1


	//   ....[29]....
        /*025c*/ 	.word	0x00009150
        /*0260*/ 	.word	0x00000003
        /*0264*/ 	.word	0x00000000
        /*0268*/ 	.short	0x010a
        /*026a*/ 	.byte	0x3f
	.zero		1


	//   ....[30]....
        /*026c*/ 	.word	0x000091b0
        /*0270*/ 	.word	0x0000000d
        /*0274*/ 	.word	0xfffffff8
        /*0278*/ 	.short	0x010a
        /*027a*/ 	.byte	0x3f
	.zero		1


	//   ....[31]....
        /*027c*/ 	.word	0x00009210
        /*0280*/ 	.word	0x0000000b
        /*0284*/ 	.word	0x00000000
        /*0288*/ 	.short	0x010a
        /*028a*/ 	.byte	0x3f
	.zero		1


	//   ....[32]....
        /*028c*/ 	.word	0x00009270
        /*0290*/ 	.word	0x00000092
        /*0294*/ 	.word	0x00000000
        /*0298*/ 	.short	0x010a
        /*029a*/ 	.byte	0x3f
	.zero		1


	//   ....[33]....
        /*029c*/ 	.word	0x000092c0
        /*02a0*/ 	.word	0x0000000d
        /*02a4*/ 	.word	0x00000008
        /*02a8*/ 	.short	0x010a
        /*02aa*/ 	.byte	0x3f
	.zero		1


	//   ....[34]....
        /*02ac*/ 	.word	0x00009390
        /*02b0*/ 	.word	0x0000000d
        /*02b4*/ 	.word	0x00000020
        /*02b8*/ 	.short	0x010a
        /*02ba*/ 	.byte	0x3f
	.zero		1


	//   ....[35]....
        /*02bc*/ 	.word	0x00009470
        /*02c0*/ 	.word	0x00000005
        /*02c4*/ 	.word	0x00000000
        /*02c8*/ 	.short	0x010a
        /*02ca*/ 	.byte	0x3f
	.zero		1


	//   ....[36]....
        /*02cc*/ 	.word	0x000094c0
        /*02d0*/ 	.word	0x00000007
        /*02d4*/ 	.word	0x00000000
        /*02d8*/ 	.short	0x010a
        /*02da*/ 	.byte	0x3f
	.zero		1


	//   ....[37]....
        /*02dc*/ 	.word	0x00009510
        /*02e0*/ 	.word	0x00000006
        /*02e4*/ 	.word	0x00000000
        /*02e8*/ 	.short	0x010a
        /*02ea*/ 	.byte	0x3f
	.zero		1


	//----- nvinfo : EIATTR_NUM_MBARRIERS
	.align		4
.L_28:
        /*02ec*/ 	.byte	0x03, 0x38
        /*02ee*/ 	.short	0x000e


	//----- nvinfo : EIATTR_EXIT_INSTR_OFFSETS
	.align		4
        /*02f0*/ 	.byte	0x04, 0x1c
        /*02f2*/ 	.short	(.L_30 - .L_29)


	//   ....[0]....
.L_29:
        /*02f4*/ 	.word	0x00001200


	//   ....[1]....
        /*02f8*/ 	.word	0x00001260


	//   ....[2]....
        /*02fc*/ 	.word	0x000081e0


	//   ....[3]....
        /*0300*/ 	.word	0x00008210


	//   ....[4]....
        /*0304*/ 	.word	0x000091a0


	//----- nvinfo : EIATTR_MAX_THREADS
	.align		4
.L_30:
        /*0308*/ 	.byte	0x04, 0x05
        /*030a*/ 	.short	(.L_32 - .L_31)
.L_31:
        /*030c*/ 	.word	0x00000180
        /*0310*/ 	.word	0x00000001
        /*0314*/ 	.word	0x00000001


	//----- nvinfo : EIATTR_CRS_STACK_SIZE
	.align		4
.L_32:
        /*0318*/ 	.byte	0x04, 0x1e
        /*031a*/ 	.short	(.L_34 - .L_33)
.L_33:
        /*031c*/ 	.word	0x00000000


	//----- nvinfo : EIATTR_CBANK_PARAM_SIZE
	.align		4
.L_34:
        /*0320*/ 	.byte	0x03, 0x19
        /*0322*/ 	.short	0x0470


	//----- nvinfo : EIATTR_PARAM_CBANK
	.align		4
        /*0324*/ 	.byte	0x04, 0x0a
        /*0326*/ 	.short	(.L_36 - .L_35)
	.align		4
.L_35:
        /*0328*/ 	.word	index@(.nv.constant0._ZN7cutlass13device_kernelINS_4gemm6kernel13GemmUniversalIN4cute5tupleIJiiiiEEENS1_10collective13CollectiveMmaINS1_37MainloopSm90TmaGmmaWarpSpecializedFP8ILi4ENS5_IJNS4_1CILi1EEESB_SB_EEENS1_32KernelTmaWarpSpecializedPingpongEEENS5_IJNSA_ILi64EEENSA_ILi128EEESG_EEENS_12float_e5m2_tENS5_IJlSB_lEEESI_SJ_NS4_8TiledMMAINS4_8MMA_AtomIJNS4_4SM904GMMA31MMA_64x128x32_F32E5M2E5M2_SS_TNILNSN_7ScaleInE1ELSP_1EEEEEENS4_6LayoutISC_NS5_IJNSA_ILi0EEEST_ST_EEEEENS5_IJNS4_10UnderscoreESW_SW_EEEEENS4_13SM90_TMA_LOADENS4_14ComposedLayoutINS4_7SwizzleILi3ELi4ELi3EEENS4_18smem_ptr_flag_bitsILi8EEENSS_INS5_IJNSA_ILi8EEESG_EEENS5_IJSG_SB_EEEEEEEvNS4_8identityESZ_S19_vS1A_EENS_8epilogue10collective6detail29Sm90TmaWarpSpecializedAdapterINS1D_15DefaultEpilogueISI_SJ_SJ_NS1C_6thread17LinearCombinationISI_Li1EffLNS1H_9ScaleType4KindE0ELNS_15FloatRoundStyleE2ESI_EENS1_15EpilogueDefaultEEEEEvvEEEEvNT_6ParamsE)
        /*032c*/ 	.short	0x0210
        /*032e*/ 	.short	0x0470


	//----- nvinfo : EIATTR_SW_WAR
	.align		4
.L_36:
        /*0330*/ 	.byte	0x04, 0x36
        /*0332*/ 	.short	(.L_38 - .L_37)
.L_37:
        /*0334*/ 	.word	0x00000008
.L_38:


//--------------------- .nv.callgraph             --------------------------
	.section	.nv.callgraph,"",@"SHT_CUDA_CALLGRAPH"
	.align	4
	.sectionentsize	8
	.align		4
        /*0000*/ 	.word	0x00000000
	.align		4
        /*0004*/ 	.word	0xffffffff
	.align		4
        /*0008*/ 	.word	0x00000000
	.align		4
        /*000c*/ 	.word	0xfffffffe
	.align		4
        /*0010*/ 	.word	0x00000000
	.align		4
        /*0014*/ 	.word	0xfffffffd
	.align		4
        /*0018*/ 	.word	0x00000000
	.align		4
        /*001c*/ 	.word	0xfffffffc


//--------------------- .nv.constant4             --------------------------
	.section	.nv.constant4,"a",@progbits
	.align	8
	.align		8
.nv.constant4:
        /*0000*/ 	.dword	_ZN39_INTERNAL_4173044f_4_k_cu_bea41de1_44934cuda3std3__45__cpo5beginE
	.align		8
        /*0008*/ 	.dword	_ZN39_INTERNAL_4173044f_4_k_cu_bea41de1_44934cuda3std3__45__cpo3endE
	.align		8
        /*0010*/ 	.dword	_ZN39_INTERNAL_4173044f_4_k_cu_bea41de1_44934cuda3std3__45__cpo6cbeginE
	.align		8
        /*0018*/ 	.dword	_ZN39_INTERNAL_4173044f_4_k_cu_bea41de1_44934cuda3std3__45__cpo4cendE
	.align		8
        /*0020*/ 	.dword	_ZN39_INTERNAL_4173044f_4_k_cu_bea41de1_44934cuda3std3__441_GLOBAL__N__4173044f_4_k_cu_bea41de1_44936ignoreE
	.align		8
        /*0028*/ 	.dword	_ZN39_INTERNAL_4173044f_4_k_cu_bea41de1_44934cuda3std3__419piecewise_constructE
	.align		8
        /*0030*/ 	.dword	_ZN39_INTERNAL_4173044f_4_k_cu_bea41de1_44934cuda3std3__48in_placeE
	.align		8
        /*0038*/ 	.dword	_ZN39_INTERNAL_4173044f_4_k_cu_bea41de1_44934cuda3std6ranges3__45__cpo4swapE
	.align		8
        /*0040*/ 	.dword	_ZN39_INTERNAL_4173044f_4_k_cu_bea41de1_44934cuda3std6ranges3__45__cpo9iter_moveE
	.align		8
        /*0048*/ 	.dword	_ZN39_INTERNAL_4173044f_4_k_cu_bea41de1_44934cute7productE
	.align		8
        /*0050*/ 	.dword	_ZN39_INTERNAL_4173044f_4_k_cu_bea41de1_44934cute1_E


//--------------------- .text._ZN7cutlass13device_kernelINS_4gemm6kernel13GemmUniversalIN4cute5tupleIJiiiiEEENS1_10collective13CollectiveMmaINS1_37MainloopSm90TmaGmmaWarpSpecializedFP8ILi4ENS5_IJNS4_1CILi1EEESB_SB_EEENS1_32KernelTmaWarpSpecializedPingpongEEENS5_IJNSA_ILi64EEENSA_ILi128EEESG_EEENS_12float_e5m2_tENS5_IJlSB_lEEESI_SJ_NS4_8TiledMMAINS4_8MMA_AtomIJNS4_4SM904GMMA31MMA_64x128x32_F32E5M2E5M2_SS_TNILNSN_7ScaleInE1ELSP_1EEEEEENS4_6LayoutISC_NS5_IJNSA_ILi0EEEST_ST_EEEEENS5_IJNS4_10UnderscoreESW_SW_EEEEENS4_13SM90_TMA_LOADENS4_14ComposedLayoutINS4_7SwizzleILi3ELi4ELi3EEENS4_18smem_ptr_flag_bitsILi8EEENSS_INS5_IJNSA_ILi8EEESG_EEENS5_IJSG_SB_EEEEEEEvNS4_8identityESZ_S19_vS1A_EENS_8epilogue10collective6detail29Sm90TmaWarpSpecializedAdapterINS1D_15DefaultEpilogueISI_SJ_SJ_NS1C_6thread17LinearCombinationISI_Li1EffLNS1H_9ScaleType4KindE0ELNS_15FloatRoundStyleE2ESI_EENS1_15EpilogueDefaultEEEEEvvEEEEvNT_6ParamsE --------------------------
	.section	.text._ZN7cutlass13device_kernelINS_4gemm6kernel13GemmUniversalIN4cute5tupleIJiiiiEEENS1_10collective13CollectiveMmaINS1_37MainloopSm90TmaGmmaWarpSpecializedFP8ILi4ENS5_IJNS4_1CILi1EEESB_SB_EEENS1_32KernelTmaWarpSpecializedPingpongEEENS5_IJNSA_ILi64EEENSA_ILi128EEESG_EEENS_12float_e5m2_tENS5_IJlSB_lEEESI_SJ_NS4_8TiledMMAINS4_8MMA_AtomIJNS4_4SM904GMMA31MMA_64x128x32_F32E5M2E5M2_SS_TNILNSN_7ScaleInE1ELSP_1EEEEEENS4_6LayoutISC_NS5_IJNSA_ILi0EEEST_ST_EEEEENS5_IJNS4_10UnderscoreESW_SW_EEEEENS4_13SM90_TMA_LOADENS4_14ComposedLayoutINS4_7SwizzleILi3ELi4ELi3EEENS4_18smem_ptr_flag_bitsILi8EEENSS_INS5_IJNSA_ILi8EEESG_EEENS5_IJSG_SB_EEEEEEEvNS4_8identityESZ_S19_vS1A_EENS_8epilogue10collective6detail29Sm90TmaWarpSpecializedAdapterINS1D_15DefaultEpilogueISI_SJ_SJ_NS1C_6thread17LinearCombinationISI_Li1EffLNS1H_9ScaleType4KindE0ELNS_15FloatRoundStyleE2ESI_EENS1_15EpilogueDefaultEEEEEvvEEEEvNT_6ParamsE,"ax",@progbits
	.align	128
.text._ZN7cutlass13device_kernelINS_4gemm6kernel13GemmUniversalIN4cute5tupleIJiiiiEEENS1_10collective13CollectiveMmaINS1_37MainloopSm90TmaGmmaWarpSpecializedFP8ILi4ENS5_IJNS4_1CILi1EEESB_SB_EEENS1_32KernelTmaWarpSpecializedPingpongEEENS5_IJNSA_ILi64EEENSA_ILi128EEESG_EEENS_12float_e5m2_tENS5_IJlSB_lEEESI_SJ_NS4_8TiledMMAINS4_8MMA_AtomIJNS4_4SM904GMMA31MMA_64x128x32_F32E5M2E5M2_SS_TNILNSN_7ScaleInE1ELSP_1EEEEEENS4_6LayoutISC_NS5_IJNSA_ILi0EEEST_ST_EEEEENS5_IJNS4_10UnderscoreESW_SW_EEEEENS4_13SM90_TMA_LOADENS4_14ComposedLayoutINS4_7SwizzleILi3ELi4ELi3EEENS4_18smem_ptr_flag_bitsILi8EEENSS_INS5_IJNSA_ILi8EEESG_EEENS5_IJSG_SB_EEEEEEEvNS4_8identityESZ_S19_vS1A_EENS_8epilogue10collective6detail29Sm90TmaWarpSpecializedAdapterINS1D_15DefaultEpilogueISI_SJ_SJ_NS1C_6thread17LinearCombinationISI_Li1EffLNS1H_9ScaleType4KindE0ELNS_15FloatRoundStyleE2ESI_EENS1_15EpilogueDefaultEEEEEvvEEEEvNT_6ParamsE:
        .type           _ZN7cutlass13device_kernelINS_4gemm6kernel13GemmUniversalIN4cute5tupleIJiiiiEEENS1_10collective13CollectiveMmaINS1_37MainloopSm90TmaGmmaWarpSpecializedFP8ILi4ENS5_IJNS4_1CILi1EEESB_SB_EEENS1_32KernelTmaWarpSpecializedPingpongEEENS5_IJNSA_ILi64EEENSA_ILi128EEESG_EEENS_12float_e5m2_tENS5_IJlSB_lEEESI_SJ_NS4_8TiledMMAINS4_8MMA_AtomIJNS4_4SM904GMMA31MMA_64x128x32_F32E5M2E5M2_SS_TNILNSN_7ScaleInE1ELSP_1EEEEEENS4_6LayoutISC_NS5_IJNSA_ILi0EEEST_ST_EEEEENS5_IJNS4_10UnderscoreESW_SW_EEEEENS4_13SM90_TMA_LOADENS4_14ComposedLayoutINS4_7SwizzleILi3ELi4ELi3EEENS4_18smem_ptr_flag_bitsILi8EEENSS_INS5_IJNSA_ILi8EEESG_EEENS5_IJSG_SB_EEEEEEEvNS4_8identityESZ_S19_vS1A_EENS_8epilogue10collective6detail29Sm90TmaWarpSpecializedAdapterINS1D_15DefaultEpilogueISI_SJ_SJ_NS1C_6thread17LinearCombinationISI_Li1EffLNS1H_9ScaleType4KindE0ELNS_15FloatRoundStyleE2ESI_EENS1_15EpilogueDefaultEEEEEvvEEEEvNT_6ParamsE,@function
        .size           _ZN7cutlass13device_kernelINS_4gemm6kernel13GemmUniversalIN4cute5tupleIJiiiiEEENS1_10collective13CollectiveMmaINS1_37MainloopSm90TmaGmmaWarpSpecializedFP8ILi4ENS5_IJNS4_1CILi1EEESB_SB_EEENS1_32KernelTmaWarpSpecializedPingpongEEENS5_IJNSA_ILi64EEENSA_ILi128EEESG_EEENS_12float_e5m2_tENS5_IJlSB_lEEESI_SJ_NS4_8TiledMMAINS4_8MMA_AtomIJNS4_4SM904GMMA31MMA_64x128x32_F32E5M2E5M2_SS_TNILNSN_7ScaleInE1ELSP_1EEEEEENS4_6LayoutISC_NS5_IJNSA_ILi0EEEST_ST_EEEEENS5_IJNS4_10UnderscoreESW_SW_EEEEENS4_13SM90_TMA_LOADENS4_14ComposedLayoutINS4_7SwizzleILi3ELi4ELi3EEENS4_18smem_ptr_flag_bitsILi8EEENSS_INS5_IJNSA_ILi8EEESG_EEENS5_IJSG_SB_EEEEEEEvNS4_8identityESZ_S19_vS1A_EENS_8epilogue10collective6detail29Sm90TmaWarpSpecializedAdapterINS1D_15DefaultEpilogueISI_SJ_SJ_NS1C_6thread17LinearCombinationISI_Li1EffLNS1H_9ScaleType4KindE0ELNS_15FloatRoundStyleE2ESI_EENS1_15EpilogueDefaultEEEEEvvEEEEvNT_6ParamsE,(.L_x_203 - _ZN7cutlass13device_kernelINS_4gemm6kernel13GemmUniversalIN4cute5tupleIJiiiiEEENS1_10collective13CollectiveMmaINS1_37MainloopSm90TmaGmmaWarpSpecializedFP8ILi4ENS5_IJNS4_1CILi1EEESB_SB_EEENS1_32KernelTmaWarpSpecializedPingpongEEENS5_IJNSA_ILi64EEENSA_ILi128EEESG_EEENS_12float_e5m2_tENS5_IJlSB_lEEESI_SJ_NS4_8TiledMMAINS4_8MMA_AtomIJNS4_4SM904GMMA31MMA_64x128x32_F32E5M2E5M2_SS_TNILNSN_7ScaleInE1ELSP_1EEEEEENS4_6LayoutISC_NS5_IJNSA_ILi0EEEST_ST_EEEEENS5_IJNS4_10UnderscoreESW_SW_EEEEENS4_13SM90_TMA_LOADENS4_14ComposedLayoutINS4_7SwizzleILi3ELi4ELi3EEENS4_18smem_ptr_flag_bitsILi8EEENSS_INS5_IJNSA_ILi8EEESG_EEENS5_IJSG_SB_EEEEEEEvNS4_8identityESZ_S19_vS1A_EENS_8epilogue10collective6detail29Sm90TmaWarpSpecializedAdapterINS1D_15DefaultEpilogueISI_SJ_SJ_NS1C_6thread17LinearCombinationISI_Li1EffLNS1H_9ScaleType4KindE0ELNS_15FloatRoundStyleE2ESI_EENS1_15EpilogueDefaultEEEEEvvEEEEvNT_6ParamsE)
        .other          _ZN7cutlass13device_kernelINS_4gemm6kernel13GemmUniversalIN4cute5tupleIJiiiiEEENS1_10collective13CollectiveMmaINS1_37MainloopSm90TmaGmmaWarpSpecializedFP8ILi4ENS5_IJNS4_1CILi1EEESB_SB_EEENS1_32KernelTmaWarpSpecializedPingpongEEENS5_IJNSA_ILi64EEENSA_ILi128EEESG_EEENS_12float_e5m2_tENS5_IJlSB_lEEESI_SJ_NS4_8TiledMMAINS4_8MMA_AtomIJNS4_4SM904GMMA31MMA_64x128x32_F32E5M2E5M2_SS_TNILNSN_7ScaleInE1ELSP_1EEEEEENS4_6LayoutISC_NS5_IJNSA_ILi0EEEST_ST_EEEEENS5_IJNS4_10UnderscoreESW_SW_EEEEENS4_13SM90_TMA_LOADENS4_14ComposedLayoutINS4_7SwizzleILi3ELi4ELi3EEENS4_18smem_ptr_flag_bitsILi8EEENSS_INS5_IJNSA_ILi8EEESG_EEENS5_IJSG_SB_EEEEEEEvNS4_8identityESZ_S19_vS1A_EENS_8epilogue10collective6detail29Sm90TmaWarpSpecializedAdapterINS1D_15DefaultEpilogueISI_SJ_SJ_NS1C_6thread17LinearCombinationISI_Li1EffLNS1H_9ScaleType4KindE0ELNS_15FloatRoundStyleE2ESI_EENS1_15EpilogueDefaultEEEEEvvEEEEvNT_6ParamsE,@"STO_CUDA_ENTRY STV_DEFAULT"
_ZN7cutlass13device_kernelINS_4gemm6kernel13GemmUniversalIN4cute5tupleIJiiiiEEENS1_10collective13CollectiveMmaINS1_37MainloopSm90TmaGmmaWarpSpecializedFP8ILi4ENS5_IJNS4_1CILi1EEESB_SB_EEENS1_32KernelTmaWarpSpecializedPingpongEEENS5_IJNSA_ILi64EEENSA_ILi128EEESG_EEENS_12float_e5m2_tENS5_IJlSB_lEEESI_SJ_NS4_8TiledMMAINS4_8MMA_AtomIJNS4_4SM904GMMA31MMA_64x128x32_F32E5M2E5M2_SS_TNILNSN_7ScaleInE1ELSP_1EEEEEENS4_6LayoutISC_NS5_IJNSA_ILi0EEEST_ST_EEEEENS5_IJNS4_10UnderscoreESW_SW_EEEEENS4_13SM90_TMA_LOADENS4_14ComposedLayoutINS4_7SwizzleILi3ELi4ELi3EEENS4_18smem_ptr_flag_bitsILi8EEENSS_INS5_IJNSA_ILi8EEESG_EEENS5_IJSG_SB_EEEEEEEvNS4_8identityESZ_S19_vS1A_EENS_8epilogue10collective6detail29Sm90TmaWarpSpecializedAdapterINS1D_15DefaultEpilogueISI_SJ_SJ_NS1C_6thread17LinearCombinationISI_Li1EffLNS1H_9ScaleType4KindE0ELNS_15FloatRoundStyleE2ESI_EENS1_15EpilogueDefaultEEEEEvvEEEEvNT_6ParamsE:
[----:B------:R-:W-:Y:S01]  /*0000*/  LDC R1, c[0x0][0x28] ;  /* 0x00000a00ff017b82 */ /* 0x000fe20000000800 */
[----:B------:R-:W0:Y:S01]  /*0010*/  S2R R8, SR_TID.X ;  /* 0x0000000000087919 */ /* 0x000e220000002100 */
[----:B------:R-:W-:Y:S01]  /*0020*/  ELECT P0, URZ, PT ;  /* 0x00000000003f782f */ /* 0x000fe20003800000 */
[----:B------:R-:W-:Y:S01]  /*0030*/  BSSY B0, `(.L_x_0) ;  /* 0x0000014000007945 */ /* 0x000fe20003800000 */
[----:B0-----:R-:W-:-:S05]  /*0040*/  SHF.R.U32.HI R0, RZ, 0x5, R8 ;  /* 0x00000005ff007819 */ /* 0x001fca0000011608 */
[----:B------:R-:W0:Y:S02]  /*0050*/  SHFL.IDX PT, R2, R0, RZ, 0x1f ;  /* 0x00001fff00027589 */ /* 0x000e2400000e0000 */
[----:B0-----:R-:W-:Y:S02]  /*0060*/  R2UR UR8, R2 ;  /* 0x00000000020872ca */ /* 0x001fe400000e0000 */
[----:B------:R-:W-:-:S05]  /*0070*/  SHF.R.U32.HI R2, RZ, 0x7, R8 ;  /* 0x00000007ff027819 */ /* 0x000fca0000011608 */
[----:B------:R0:W1:Y:S06]  /*0080*/  SHFL.IDX PT, R3, R2, RZ, 0x1f ;  /* 0x00001fff02037589 */ /* 0x00006c00000e0000 */
[----:B------:R-:W-:Y:S02]  /*0090*/  USHF.R.S32.HI UR4, URZ, 0x1f, UR8 ;  /* 0x0000001f3f047899 */ /* 0x000fe40008011408 */
[----:B------:R-:W-:Y:S02]  /*00a0*/  ISETP.NE.OR P0, PT, RZ, UR8, !P0 ;  /* 0x00000008ff007c0c */ /* 0x000fe4000c705670 */
[----:B------:R-:W-:-:S04]  /*00b0*/  ULEA.HI UR4, UR4, UR8, URZ, 0x2 ;  /* 0x0000000804047291 */ /* 0x000fc8000f8f103f */
[----:B------:R-:W-:-:S04]  /*00c0*/  ULOP3.LUT UR4, UR4, 0xfffffffc, URZ, 0xc0, !UPT ;  /* 0xfffffffc04047892 */ /* 0x000fc8000f8ec03f */
[----:B------:R-:W-:-:S03]  /*00d0*/  UIADD3 UR8, UR8, -UR4, URZ ;  /* 0x8000000408087290 */ /* 0x000fc6000fffe03f */
[----:B0-----:R-:W-:Y:S09]  /*00e0*/  @P0 BRA `(.L_x_1) ;  /* 0x0000000000200947 */ /* 0x001ff20003800000 */
[----:B------:R-:W-:Y:S02]  /*00f0*/  ULDC.64 UR4, c[0x0][0x198] ;  /* 0x0000660000047ab9 */ /* 0x000fe40000000a00 */
[----:B------:R-:W-:Y:S02]  /*0100*/  UIADD3 UR6, UP0, UR4, 0xf0, URZ ;  /* 0x000000f004067890 */ /* 0x000fe4000ff1e03f */
[----:B------:R-:W-:Y:S02]  /*0110*/  UIADD3 UR4, UP1, UR4, 0x1f0, URZ ;  /* 0x000001f004047890 */ /* 0x000fe4000ff3e03f */
[----:B------:R-:W-:Y:S02]  /*0120*/  UIADD3.X UR7, URZ, UR5, URZ, UP0, !UPT ;  /* 0x000000053f077290 */ /* 0x000fe400087fe43f */
[----:B------:R-:W-:-:S07]  /*0130*/  UIADD3.X UR5, URZ, UR5, URZ, UP1, !UPT ;  /* 0x000000053f057290 */ /* 0x000fce0008ffe43f */
[----:B------:R0:W-:Y:S02]  /*0140*/  UTMACCTL.PF [UR6] ;  /* 0x00000000060079b9 */ /* 0x0001e40008040000 */
[----:B------:R0:W-:Y:S02]  /*0150*/  UTMACCTL.PF [UR4] ;  /* 0x00000000040079b9 */ /* 0x0001e40008040000 */
[----:B0-----:R-:W-:Y:S01]  /*0160*/  NOP ;  /* 0x0000000000007918 */ /* 0x001fe20000000000 */
.L_x_1:
[----:B------:R-:W-:Y:S05]  /*0170*/  BSYNC B0 ;  /* 0x0000000000007941 */ /* 0x000fea0003800000 */
.L_x_0:
[----:B------:R-:W0:Y:S01]  /*0180*/  SHFL.IDX PT, R4, R0, RZ, 0x1f ;  /* 0x00001fff00047589 */ /* 0x000e2200000e0000 */
[----:B-1----:R-:W-:Y:S01]  /*0190*/  R2UR UR16, R3 ;  /* 0x00000000031072ca */ /* 0x002fe200000e0000 */
[----:B------:R-:W-:-:S04]  /*01a0*/  UISETP.NE.AND UP0, UPT, UR8, 0x3, UPT ;  /* 0x000000030800788c */ /* 0x000fc8000bf05270 */
[----:B------:R-:W-:-:S08]  /*01b0*/  UISETP.EQ.OR UP0, UPT, UR8, URZ, !UP0 ;  /* 0x0000003f0800728c */ /* 0x000fd0000c702670 */
[----:B------:R-:W-:Y:S02]  /*01c0*/  UIADD3 UR24, UR16, -0x1, URZ ;  /* 0xffffffff10187890 */ /* 0x000fe4000fffe03f */
[----:B------:R-:W-:Y:S02]  /*01d0*/  UISETP.EQ.AND UP0, UPT, UR16, URZ, UP0 ;  /* 0x0000003f1000728c */ /* 0x000fe40008702270 */
[----:B------:R-:W-:Y:S02]  /*01e0*/  UISETP.GE.U32.AND UP1, UPT, UR24, 0x2, UPT ;  /* 0x000000021800788c */ /* 0x000fe4000bf26070 */
[----:B------:R-:W-:Y:S01]  /*01f0*/  USEL UR13, URZ, 0x1, !UP0 ;  /* 0x000000013f0d7887 */ /* 0x000fe2000c000000 */
[----:B0-----:R-:W-:-:S03]  /*0200*/  ISETP.NE.AND P0, PT, R4, RZ, PT ;  /* 0x000000ff0400720c */ /* 0x001fc60003f05270 */
[----:B------:R-:W-:-:S10]  /*0210*/  USEL UR13, UR13, 0x2, UP1 ;  /* 0x000000020d0d7887 */ /* 0x000fd40008800000 */
[----:B------:R-:W-:Y:S05]  /*0220*/  @P0 BRA `(.L_x_2) ;  /* 0x0000000000580947 */ /* 0x000fea0003800000 */
[----:B------:R-:W0:Y:S01]  /*0230*/  S2UR UR9, SR_CgaCtaId ;  /* 0x00000000000979c3 */ /* 0x000e220000008800 */
[----:B------:R-:W-:Y:S01]  /*0240*/  UMOV UR4, 0x400 ;  /* 0x0000040000047882 */ /* 0x000fe20000000000 */
[----:B------:R-:W-:Y:S01]  /*0250*/  UMOV UR5, 0x1 ;  /* 0x0000000100057882 */ /* 0x000fe20000000000 */
[----:B------:R-:W-:Y:S01]  /*0260*/  UMOV UR6, 0x80 ;  /* 0x0000008000067882 */ /* 0x000fe20000000000 */
[----:B------:R-:W-:Y:S01]  /*0270*/  ELECT P0, URZ, PT ;  /* 0x00000000003f782f */ /* 0x000fe20003800000 */
[----:B------:R-:W-:-:S04]  /*0280*/  UIADD3 UR6, -UR6, 0x100000, URZ ;  /* 0x0010000006067890 */ /* 0x000fc8000fffe13f */
[----:B------:R-:W-:Y:S02]  /*0290*/  USHF.L.U32 UR7, UR6, 0xb, URZ ;  /* 0x0000000b06077899 */ /* 0x000fe4000800063f */
[----:B------:R-:W-:Y:S02]  /*02a0*/  USHF.L.U32 UR6, UR6, 0x1, URZ ;  /* 0x0000000106067899 */ /* 0x000fe4000800063f */
[----:B0-----:R-:W-:Y:S02]  /*02b0*/  ULEA UR9, UR9, UR4, 0x18 ;  /* 0x0000000409097291 */ /* 0x001fe4000f8ec03f */
[----:B------:R-:W-:-:S04]  /*02c0*/  UIADD3 UR4, -UR5, 0x100000, URZ ;  /* 0x0010000005047890 */ /* 0x000fc8000fffe13f */
[----:B------:R-:W-:Y:S02]  /*02d0*/  USHF.L.U32 UR5, UR4, 0xb, URZ ;  /* 0x0000000b04057899 */ /* 0x000fe4000800063f */
[----:B------:R-:W-:Y:S01]  /*02e0*/  USHF.L.U32 UR4, UR4, 0x1, URZ ;  /* 0x0000000104047899 */ /* 0x000fe2000800063f */
[----:B------:R-:W0:Y:S11]  /*02f0*/  FENCE.VIEW.ASYNC.S ;  /* 0x00000000000073c6 */ /* 0x000e360000000000 */
[----:B0-----:R0:W1:Y:S01]  /*0300*/  SYNCS.EXCH.64 URZ, [UR9], UR4 ;  /* 0x00000004093f75b2 */ /* 0x0010620008000100 */
[----:B------:R0:W2:Y:S01]  /*0310*/  SYNCS.EXCH.64 URZ, [UR9+0x20], UR6 ;  /* 0x00002006093f75b2 */ /* 0x0000a20008000100 */
[----:B------:R0:W3:Y:S01]  /*0320*/  SYNCS.EXCH.64 URZ, [UR9+0x8], UR4 ;  /* 0x00000804093f75b2 */ /* 0x0000e20008000100 */
[----:B------:R0:W4:Y:S01]  /*0330*/  SYNCS.EXCH.64 URZ, [UR9+0x28], UR6 ;  /* 0x00002806093f75b2 */ /* 0x0001220008000100 */
[----:B------:R0:W0:Y:S01]  /*0340*/  SYNCS.EXCH.64 URZ, [UR9+0x10], UR4 ;  /* 0x00001004093f75b2 */ /* 0x0000220008000100 */
[----:B------:R0:W0:Y:S01]  /*0350*/  SYNCS.EXCH.64 URZ, [UR9+0x30], UR6 ;  /* 0x00003006093f75b2 */ /* 0x0000220008000100 */
[----:B------:R0:W0:Y:S01]  /*0360*/  SYNCS.EXCH.64 URZ, [UR9+0x18], UR4 ;  /* 0x00001804093f75b2 */ /* 0x0000220008000100 */
[----:B------:R0:W0:Y:S01]  /*0370*/  SYNCS.EXCH.64 URZ, [UR9+0x38], UR6 ;  /* 0x00003806093f75b2 */ /* 0x0000220008000100 */
[----:B------:R-:W-:Y:S01]  /*0380*/  NOP ;  /* 0x0000000000007918 */ /* 0x000fe20000000000 */
.L_x_2:
[----:B------:R-:W5:Y:S01]  /*0390*/  SHFL.IDX PT, R4, R0, RZ, 0x1f ;  /* 0x00001fff00047589 */ /* 0x000f6200000e0000 */
[----:B------:R-:W-:Y:S01]  /*03a0*/  ELECT P0, URZ, PT ;  /* 0x00000000003f782f */ /* 0x000fe20003800000 */
[----:B------:R-:W-:Y:S01]  /*03b0*/  NOP ;  /* 0x0000000000007918 */ /* 0x000fe20000000000 */
[----:B------:R-:W-:Y:S01]  /*03c0*/  ELECT P1, URZ, PT ;  /* 0x00000000003f782f */ /* 0x000fe20003820000 */
[----:B------:R-:W1:Y:S01]  /*03d0*/  SHFL.IDX PT, R3, R0, RZ, 0x1f ;  /* 0x00001fff00037589 */ /* 0x000e6200000e0000 */
[----:B0-----:R-:W-:Y:S01]  /*03e0*/  UMOV UR4, 0x20 ;  /* 0x0000002000047882 */ /* 0x001fe20000000000 */
[----:B------:R-:W-:Y:S01]  /*03f0*/  UMOV UR12, 0x80 ;  /* 0x00000080000c7882 */ /* 0x000fe20000000000 */
[----:B------:R-:W-:Y:S01]  /*0400*/  NOP ;  /* 0x0000000000007918 */ /* 0x000fe20000000000 */
[----:B------:R0:W0:Y:S01]  /*0410*/  SHFL.IDX PT, R13, R2, RZ, 0x1f ;  /* 0x00001fff020d7589 */ /* 0x00002200000e0000 */
[----:B------:R-:W-:Y:S01]  /*0420*/  ULDC.64 UR22, c[0x0][0x208] ;  /* 0x0000820000167ab9 */ /* 0x000fe20000000a00 */
[----:B-----5:R-:W-:-:S02]  /*0430*/  ISETP.NE.OR P0, PT, R4, RZ, !P0 ;  /* 0x000000ff0400720c */ /* 0x020fc40004705670 */
[----:B-1----:R-:W-:Y:S02]  /*0440*/  ISETP.NE.OR P1, PT, R3, RZ, !P1 ;  /* 0x000000ff0300720c */ /* 0x002fe40004f25670 */
[----:B------:R-:W-:-:S04]  /*0450*/  SHF.R.S32.HI R3, RZ, 0x1f, R8 ;  /* 0x0000001fff037819 */ /* 0x000fc80000011408 */
[----:B------:R-:W-:-:S05]  /*0460*/  LEA.HI R3, R3, R8, RZ, 0x7 ;  /* 0x0000000803037211 */ /* 0x000fca00078f38ff */
[----:B------:R-:W-:Y:S01]  /*0470*/  VOTEU.ALL UP0, P0 ;  /* 0x00000000003f7886 */ /* 0x000fe20000000000 */
[----:B------:R-:W-:Y:S01]  /*0480*/  LOP3.LUT R3, R3, 0xffffff80, RZ, 0xc0, !PT ;  /* 0xffffff8003037812 */ /* 0x000fe200078ec0ff */
[----:B------:R-:W-:-:S03]  /*0490*/  VOTEU.ALL UP1, P1 ;  /* 0x00000000003f7886 */ /* 0x000fc60000820000 */
[----:B------:R-:W1:Y:S01]  /*04a0*/  @!UP0 S2UR UR7, SR_CgaCtaId ;  /* 0x00000000000789c3 */ /* 0x000e620000008800 */
[----:B------:R-:W-:Y:S01]  /*04b0*/  @!UP0 UMOV UR6, 0x400 ;  /* 0x0000040000068882 */ /* 0x000fe20000000000 */
[----:B------:R-:W-:-:S04]  /*04c0*/  @!UP0 UIADD3 UR4, -UR4, 0x100000, URZ ;  /* 0x0010000004048890 */ /* 0x000fc8000fffe13f */
[----:B------:R-:W-:Y:S02]  /*04d0*/  @!UP0 USHF.L.U32 UR5, UR4, 0xb, URZ ;  /* 0x0000000b04058899 */ /* 0x000fe4000800063f */
[----:B------:R-:W-:Y:S01]  /*04e0*/  @!UP0 USHF.L.U32 UR4, UR4, 0x1, URZ ;  /* 0x0000000104048899 */ /* 0x000fe2000800063f */
[----:B------:R-:W-:Y:S01]  /*04f0*/  IMAD.IADD R12, R8, 0x1, -R3 ;  /* 0x00000001080c7824 */ /* 0x000fe200078e0a03 */
[----:B------:R-:W-:Y:S01]  /*0500*/  @!UP1 UMOV UR10, 0x400 ;  /* 0x00000400000a9882 */ /* 0x000fe20000000000 */
[----:B------:R-:W-:Y:S01]  /*0510*/  VOTEU.ALL UP2, P1 ;  /* 0x00000000003f7886 */ /* 0x000fe20000840000 */
[----:B------:R-:W-:Y:S01]  /*0520*/  VOTEU.ALL UP3, P1 ;  /* 0x00000000003f7886 */ /* 0x000fe20000860000 */
[----:B------:R-:W-:Y:S01]  /*0530*/  VOTEU.ALL UP4, P1 ;  /* 0x00000000003f7886 */ /* 0x000fe20000880000 */
[----:B------:R-:W5:Y:S01]  /*0540*/  @!UP1 S2UR UR11, SR_CgaCtaId ;  /* 0x00000000000b99c3 */ /* 0x000f620000008800 */
[----:B------:R-:W-:Y:S01]  /*0550*/  VOTEU.ALL UP5, P1 ;  /* 0x00000000003f7886 */ /* 0x000fe200008a0000 */
[----:B------:R-:W-:Y:S01]  /*0560*/  ISETP.NE.AND P1, PT, RZ, UR16, PT ;  /* 0x00000010ff007c0c */ /* 0x000fe2000bf25270 */
[----:B-1----:R-:W-:-:S02]  /*0570*/  @!UP0 ULEA UR9, UR7, UR6, 0x18 ;  /* 0x0000000607098291 */ /* 0x002fc4000f8ec03f */
[----:B------:R-:W-:-:S04]  /*0580*/  @!UP1 UIADD3 UR6, -UR12, 0x100000, URZ ;  /* 0x001000000c069890 */ /* 0x000fc8000fffe13f */
[----:B------:R-:W-:Y:S02]  /*0590*/  @!UP1 USHF.L.U32 UR7, UR6, 0xb, URZ ;  /* 0x0000000b06079899 */ /* 0x000fe4000800063f */
[----:B------:R-:W-:Y:S01]  /*05a0*/  @!UP1 USHF.L.U32 UR6, UR6, 0x1, URZ ;  /* 0x0000000106069899 */ /* 0x000fe2000800063f */
[----:B------:R-:W-:Y:S01]  /*05b0*/  VOTEU.ALL UP0, P0 ;  /* 0x00000000003f7886 */ /* 0x000fe20000000000 */
[----:B-----5:R-:W-:Y:S01]  /*05c0*/  @!UP1 ULEA UR10, UR11, UR10, 0x18 ;  /* 0x0000000a0b0a9291 */ /* 0x020fe2000f8ec03f */
[----:B------:R-:W-:Y:S01]  /*05d0*/  VOTEU.ALL UP1, P0 ;  /* 0x00000000003f7886 */ /* 0x000fe20000020000 */
[----:B------:R-:W1:Y:S02]  /*05e0*/  FENCE.VIEW.ASYNC.S ;  /* 0x00000000000073c6 */ /* 0x000e640000000000 */
[----:B-1----:R-:W2:Y:S02]  /*05f0*/  @!UP0 SYNCS.EXCH.64 URZ, [UR9+0x70], UR4 ;  /* 0x00007004093f85b2 */ /* 0x002ea40008000100 */
[----:B------:R1:W2:Y:S01]  /*0600*/  @!UP1 SYNCS.EXCH.64 URZ, [UR9+0x78], UR4 ;  /* 0x00007804093f95b2 */ /* 0x0002a20008000100 */
[----:B------:R-:W-:Y:S01]  /*0610*/  NOP ;  /* 0x0000000000007918 */ /* 0x000fe20000000000 */
[----:B-1----:R-:W-:-:S02]  /*0620*/  ULDC.64 UR4, c[0x0][0x598] ;  /* 0x0001660000047ab9 */ /* 0x002fc40000000a00 */
[----:B------:R-:W-:Y:S02]  /*0630*/  ISETP.NE.U32.AND P0, PT, RZ, UR4, PT ;  /* 0x00000004ff007c0c */ /* 0x000fe4000bf05070 */
[----:B------:R1:W2:Y:S02]  /*0640*/  @!UP2 SYNCS.EXCH.64 URZ, [UR10+0x50], UR6 ;  /* 0x000050060a3fa5b2 */ /* 0x0002a40008000100 */
[----:B------:R-:W-:Y:S01]  /*0650*/  ISETP.NE.AND.EX P0, PT, RZ, UR5, PT, P0 ;  /* 0x00000005ff007c0c */ /* 0x000fe2000bf05300 */
[----:B------:R1:W2:Y:S01]  /*0660*/  @!UP3 SYNCS.EXCH.64 URZ, [UR10+0x58], UR6 ;  /* 0x000058060a3fb5b2 */ /* 0x0002a20008000100 */
[----:B------:R1:W2:Y:S01]  /*0670*/  @!UP4 SYNCS.EXCH.64 URZ, [UR10+0x60], UR6 ;  /* 0x000060060a3fc5b2 */ /* 0x0002a20008000100 */
[----:B------:R1:W2:Y:S01]  /*0680*/  @!UP5 SYNCS.EXCH.64 URZ, [UR10+0x68], UR6 ;  /* 0x000068060a3fd5b2 */ /* 0x0002a20008000100 */
[----:B------:R-:W-:Y:S01]  /*0690*/  NOP ;  /* 0x0000000000007918 */ /* 0x000fe20000000000 */
[----:B--234-:R-:W-:Y:S08]  /*06a0*/  BAR.SYNC.DEFER_BLOCKING 0x0 ;  /* 0x0000000000007b1d */ /* 0x01cff00000010000 */
[----:B01----:R-:W-:Y:S05]  /*06b0*/  @!P0 BRA `(.L_x_3) ;  /* 0x00000000001c8947 */ /* 0x003fea0003800000 */
[----:B------:R-:W0:Y:S02]  /*06c0*/  LDC.64 R2, c[0x0][0x598] ;  /* 0x00016600ff027b82 */ /* 0x000e240000000a00 */
[----:B0-----:R-:W2:Y:S02]  /*06d0*/  LDG.E.64 R2, desc[UR22][R2.64] ;  /* 0x0000001602027981 */ /* 0x001ea4000c1e1b00 */
[----:B--2---:R-:W-:-:S04]  /*06e0*/  ISETP.NE.U32.AND P0, PT, R2, RZ, PT ;  /* 0x000000ff0200720c */ /* 0x004fc80003f05070 */
[----:B------:R-:W-:-:S13]  /*06f0*/  ISETP.NE.AND.EX P0, PT, R3, RZ, PT, P0 ;  /* 0x000000ff0300720c */ /* 0x000fda0003f05300 */
[----:B------:R-:W-:Y:S05]  /*0700*/  @!P0 BRA `(.L_x_3) ;  /* 0x0000000000088947 */ /* 0x000fea0003800000 */
[----:B------:R2:W5:Y:S01]  /*0710*/  LD.E R6, desc[UR22][R2.64] ;  /* 0x0000001602067980 */ /* 0x000562000c101900 */
[----:B------:R-:W-:Y:S05]  /*0720*/  BRA `(.L_x_4) ;  /* 0x0000000000207947 */ /* 0x000fea0003800000 */
.L_x_3:
[----:B------:R-:W-:Y:S02]  /*0730*/  ULDC.64 UR4, c[0x0][0x588] ;  /* 0x0001620000047ab9 */ /* 0x000fe40000000a00 */
[----:B------:R-:W-:-:S04]  /*0740*/  ISETP.NE.U32.AND P0, PT, RZ, UR4, PT ;  /* 0x00000004ff007c0c */ /* 0x000fc8000bf05070 */
[----:B------:R-:W-:-:S13]  /*0750*/  ISETP.NE.AND.EX P0, PT, RZ, UR5, PT, P0 ;  /* 0x00000005ff007c0c */ /* 0x000fda000bf05300 */
[----:B------:R-:W-:Y:S05]  /*0760*/  @!P0 BRA `(.L_x_5) ;  /* 0x00000000000c8947 */ /* 0x000fea0003800000 */
[----:B------:R-:W0:Y:S02]  /*0770*/  LDC.64 R6, c[0x0][0x588] ;  /* 0x00016200ff067b82 */ /* 0x000e240000000a00 */
[----:B0-----:R1:W5:Y:S01]  /*0780*/  LDG.E R6, desc[UR22][R6.64] ;  /* 0x0000001606067981 */ /* 0x001362000c1e1900 */
[----:B------:R-:W-:Y:S05]  /*0790*/  BRA `(.L_x_4) ;  /* 0x0000000000047947 */ /* 0x000fea0003800000 */
.L_x_5:
[----:B------:R-:W0:Y:S02]  /*07a0*/  LDC R6, c[0x0][0x580] ;  /* 0x00016000ff067b82 */ /* 0x000e240000000800 */
.L_x_4:
[----:B------:R-:W-:Y:S02]  /*07b0*/  ULDC.64 UR4, c[0x0][0x5a0] ;  /* 0x0001680000047ab9 */ /* 0x000fe40000000a00 */
[----:B------:R-:W-:-:S04]  /*07c0*/  ISETP.NE.U32.AND P0, PT, RZ, UR4, PT ;  /* 0x00000004ff007c0c */ /* 0x000fc8000bf05070 */
[----:B------:R-:W-:-:S13]  /*07d0*/  ISETP.NE.AND.EX P0, PT, RZ, UR5, PT, P0 ;  /* 0x00000005ff007c0c */ /* 0x000fda000bf05300 */
[----:B------:R-:W-:Y:S05]  /*07e0*/  @!P0 BRA `(.L_x_6) ;  /* 0x00000000001c8947 */ /* 0x000fea0003800000 */
[----:B--2---:R-:W2:Y:S02]  /*07f0*/  LDC.64 R2, c[0x0][0x5a0] ;  /* 0x00016800ff027b82 */ /* 0x004ea40000000a00 */
[----:B--2---:R-:W2:Y:S02]  /*0800*/  LDG.E.64 R2, desc[UR22][R2.64] ;  /* 0x0000001602027981 */ /* 0x004ea4000c1e1b00 */
[----:B--2---:R-:W-:-:S04]  /*0810*/  ISETP.NE.U32.AND P0, PT, R2, RZ, PT ;  /* 0x000000ff0200720c */ /* 0x004fc80003f05070 */
[----:B------:R-:W-:-:S13]  /*0820*/  ISETP.NE.AND.EX P0, PT, R3, RZ, PT, P0 ;  /* 0x000000ff0300720c */ /* 0x000fda0003f05300 */
[----:B------:R-:W-:Y:S05]  /*0830*/  @!P0 BRA `(.L_x_6) ;  /* 0x0000000000088947 */ /* 0x000fea0003800000 */
[----:B-1----:R4:W5:Y:S01]  /*0840*/  LD.E R7, desc[UR22][R2.64] ;  /* 0x0000001602077980 */ /* 0x002962000c101900 */
[----:B------:R-:W-:Y:S05]  /*0850*/  BRA `(.L_x_7) ;  /* 0x0000000000207947 */ /* 0x000fea0003800000 */
.L_x_6:
[----:B------:R-:W-:Y:S02]  /*0860*/  ULDC.64 UR4, c[0x0][0x590] ;  /* 0x0001640000047ab9 */ /* 0x000fe40000000a00 */
[----:B------:R-:W-:-:S04]  /*0870*/  ISETP.NE.U32.AND P0, PT, RZ, UR4, PT ;  /* 0x00000004ff007c0c */ /* 0x000fc8000bf05070 */
[----:B------:R-:W-:-:S13]  /*0880*/  ISETP.NE.AND.EX P0, PT, RZ, UR5, PT, P0 ;  /* 0x00000005ff007c0c */ /* 0x000fda000bf05300 */
[----:B------:R-:W-:Y:S05]  /*0890*/  @!P0 BRA `(.L_x_8) ;  /* 0x00000000000c8947 */ /* 0x000fea0003800000 */
[----:B--2---:R-:W1:Y:S02]  /*08a0*/  LDC.64 R2, c[0x0][0x590] ;  /* 0x00016400ff027b82 */ /* 0x004e640000000a00 */
[----:B-1----:R3:W5:Y:S01]  /*08b0*/  LDG.E R7, desc[UR22][R2.64] ;  /* 0x0000001602077981 */ /* 0x002762000c1e1900 */
[----:B------:R-:W-:Y:S05]  /*08c0*/  BRA `(.L_x_7) ;  /* 0x0000000000047947 */ /* 0x000fea0003800000 */
.L_x_8:
[----:B-1----:R-:W1:Y:S02]  /*08d0*/  LDC R7, c[0x0][0x584] ;  /* 0x00016100ff077b82 */ /* 0x002e640000000800 */
.L_x_7:
[----:B------:R-:W0:Y:S01]  /*08e0*/  S2UR UR11, SR_CTAID.Y ;  /* 0x00000000000b79c3 */ /* 0x000e220000002600 */
[----:B------:R-:W-:Y:S01]  /*08f0*/  ULDC UR5, c[0x0][0x65c] ;  /* 0x0001970000057ab9 */ /* 0x000fe20000000800 */
[----:B------:R-:W-:Y:S01]  /*0900*/  UISETP.NE.AND UP0, UPT, UR16, 0x2, UPT ;  /* 0x000000021000788c */ /* 0x000fe2000bf05270 */
[----:B------:R-:W-:Y:S01]  /*0910*/  PRMT R9, RZ, 0x7610, R9 ;  /* 0x00007610ff097816 */ /* 0x000fe20000000009 */
[----:B------:R-:W-:Y:S01]  /*0920*/  UISETP.NE.AND UP2, UPT, UR5, 0x1, UPT ;  /* 0x000000010500788c */ /* 0x000fe2000bf45270 */
[----:B------:R-:W-:Y:S02]  /*0930*/  IMAD.MOV.U32 R5, RZ, RZ, -0x1 ;  /* 0xffffffffff057424 */ /* 0x000fe400078e00ff */
[----:B------:R-:W-:Y:S01]  /*0940*/  IMAD.MOV.U32 R4, RZ, RZ, -0x1 ;  /* 0xffffffffff047424 */ /* 0x000fe200078e00ff */
[----:B------:R-:W0:Y:S07]  /*0950*/  S2UR UR4, SR_CTAID.X ;  /* 0x00000000000479c3 */ /* 0x000e2e0000002500 */
[----:B------:R-:W-:Y:S01]  /*0960*/  @UP2 ULDC UR14, c[0x0][0x10] ;  /* 0x00000400000e2ab9 */ /* 0x000fe20000000800 */
[----:B------:R-:W-:Y:S01]  /*0970*/  @UP2 UMOV UR7, URZ ;  /* 0x0000003f00072c82 */ /* 0x000fe20008000000 */
[----:B------:R-:W-:Y:S01]  /*0980*/  @UP2 UMOV UR5, URZ ;  /* 0x0000003f00052c82 */ /* 0x000fe20008000000 */
[----:B------:R-:W-:Y:S01]  /*0990*/  @!UP2 ULDC UR10, c[0x0][0xc] ;  /* 0x00000300000aaab9 */ /* 0x000fe20000000800 */
[----:B--234-:R-:W2:Y:S01]  /*09a0*/  LDC.64 R2, c[0x0][0x650] ;  /* 0x00019400ff027b82 */ /* 0x01cea20000000a00 */
[----:B0-----:R-:W-:-:S02]  /*09b0*/  @UP2 UMOV UR9, UR11 ;  /* 0x0000000b00092c82 */ /* 0x001fc40008000000 */
[----:B------:R-:W-:Y:S01]  /*09c0*/  @UP2 UMOV UR6, UR9 ;  /* 0x0000000900062c82 */ /* 0x000fe20008000000 */
[----:B------:R-:W-:Y:S01]  /*09d0*/  @!UP2 UMOV UR9, UR11 ;  /* 0x0000000b0009ac82 */ /* 0x000fe20008000000 */
[----:B------:R-:W-:-:S03]  /*09e0*/  @UP2 UIMAD.WIDE.U32 UR14, UR4, UR14, UR6 ;  /* 0x0000000e040e22a5 */ /* 0x000fc6000f8e0006 */
[----:B------:R-:W-:Y:S01]  /*09f0*/  ULDC UR6, c[0x0][0xc] ;  /* 0x0000030000067ab9 */ /* 0x000fe20000000800 */
[----:B------:R-:W-:Y:S01]  /*0a00*/  @UP2 UIADD3 UR15, UR15, UR5, URZ ;  /* 0x000000050f0f2290 */ /* 0x000fe2000fffe03f */
[----:B------:R-:W-:Y:S02]  /*0a10*/  ULDC UR7, c[0x0][0x10] ;  /* 0x0000040000077ab9 */ /* 0x000fe40000000800 */
[----:B------:R-:W-:Y:S01]  /*0a20*/  UMOV UR5, URZ ;  /* 0x0000003f00057c82 */ /* 0x000fe20008000000 */
[----:B------:R-:W-:Y:S02]  /*0a30*/  UIMAD.WIDE.U32 UR6, UR6, UR7, URZ ;  /* 0x00000007060672a5 */ /* 0x000fe4000f8e003f */
[----:B------:R-:W-:Y:S01]  /*0a40*/  @!UP2 UIMAD.WIDE.U32 UR10, UR10, UR9, UR4 ;  /* 0x000000090a0aa2a5 */ /* 0x000fe2000f8e0004 */
[----:B------:R-:W-:Y:S02]  /*0a50*/  ULDC UR12, c[0x0][0x14] ;  /* 0x00000500000c7ab9 */ /* 0x000fe40000000800 */
[----:B------:R-:W-:-:S02]  /*0a60*/  UIMAD.WIDE.U32 UR20, UR6, UR12, URZ ;  /* 0x0000000c061472a5 */ /* 0x000fc4000f8e003f */
[----:B------:R-:W-:Y:S02]  /*0a70*/  UIMAD UR7, UR7, UR12, URZ ;  /* 0x0000000c070772a4 */ /* 0x000fe4000f8e023f */
[----:B------:R-:W-:Y:S01]  /*0a80*/  @!UP2 UMOV UR14, UR10 ;  /* 0x0000000a000eac82 */ /* 0x000fe20008000000 */
[----:B------:R-:W-:Y:S01]  /*0a90*/  @!UP2 UMOV UR15, UR11 ;  /* 0x0000000b000fac82 */ /* 0x000fe20008000000 */
[----:B------:R-:W-:Y:S02]  /*0aa0*/  UIADD3 UR7, UR21, UR7, URZ ;  /* 0x0000000715077290 */ /* 0x000fe4000fffe03f */
[----:B------:R-:W-:-:S04]  /*0ab0*/  UIADD3 UR6, UP1, UR14, UR20, URZ ;  /* 0x000000140e067290 */ /* 0x000fc8000ff3e03f */
[----:B------:R-:W-:Y:S02]  /*0ac0*/  UIADD3.X UR10, UR15, UR7, URZ, UP1, !UPT ;  /* 0x000000070f0a7290 */ /* 0x000fe40008ffe43f */
[----:B------:R-:W-:Y:S02]  /*0ad0*/  USEL UR6, UR6, UR14, !UP0 ;  /* 0x0000000e06067287 */ /* 0x000fe4000c000000 */
[----:B------:R-:W-:-:S04]  /*0ae0*/  USEL UR10, UR10, UR15, !UP0 ;  /* 0x0000000f0a0a7287 */ /* 0x000fc8000c000000 */
[----:B--2---:R-:W-:Y:S01]  /*0af0*/  ISETP.LE.U32.AND P0, PT, R2, UR6, PT ;  /* 0x0000000602007c0c */ /* 0x004fe2000bf03070 */
[----:B------:R-:W-:Y:S02]  /*0b00*/  IMAD.U32 R2, RZ, RZ, UR6 ;  /* 0x00000006ff027e24 */ /* 0x000fe4000f8e00ff */
[----:B------:R-:W-:-:S05]  /*0b10*/  IMAD.U32 R0, RZ, RZ, UR10 ;  /* 0x0000000aff007e24 */ /* 0x000fca000f8e00ff */
[----:B------:R-:W-:Y:S01]  /*0b20*/  ISETP.GE.U32.AND.EX P0, PT, R0, R3, PT, P0 ;  /* 0x000000030000720c */ /* 0x000fe20003f06100 */
[----:B------:R-:W-:Y:S02]  /*0b30*/  IMAD.U32 R3, RZ, RZ, UR10 ;  /* 0x0000000aff037e24 */ /* 0x000fe4000f8e00ff */
[----:B------:R-:W-:-:S10]  /*0b40*/  IMAD.MOV.U32 R0, RZ, RZ, -0x1 ;  /* 0xffffffffff007424 */ /* 0x000fd400078e00ff */
[----:B------:R-:W-:Y:S05]  /*0b50*/  @P0 BRA `(.L_x_9) ;  /* 0x0000000400880947 */ /* 0x000fea0003800000 */
[----:B------:R-:W-:Y:S01]  /*0b60*/  I2FP.F32.U32 R0, UR4 ;  /* 0x0000000400007c45 */ /* 0x000fe20008201000 */
[----:B------:R-:W-:Y:S01]  /*0b70*/  ULDC.64 UR18, c[0x0][0x628] ;  /* 0x00018a0000127ab9 */ /* 0x000fe20000000a00 */
[----:B------:R-:W-:Y:S01]  /*0b80*/  ULDC UR6, c[0x0][0x150] ;  /* 0x0000540000067ab9 */ /* 0x000fe20000000800 */
[----:B------:R-:W-:Y:S01]  /*0b90*/  ISETP.NE.U32.AND P0, PT, RZ, UR18, PT ;  /* 0x00000012ff007c0c */ /* 0x000fe2000bf05070 */
[----:B------:R-:W-:Y:S01]  /*0ba0*/  ULDC UR25, c[0x0][0x630] ;  /* 0x00018c0000197ab9 */ /* 0x000fe20000000800 */
[----:B------:R-:W-:Y:S01]  /*0bb0*/  FMUL R0, R0, UR6 ;  /* 0x0000000600007c20 */ /* 0x000fe20008400000 */
[----:B------:R-:W-:Y:S01]  /*0bc0*/  R2UR UR26, R2 ;  /* 0x00000000021a72ca */ /* 0x000fe200000e0000 */
[----:B------:R-:W-:Y:S01]  /*0bd0*/  ULDC UR28, c[0x0][0x154] ;  /* 0x00005500001c7ab9 */ /* 0x000fe20000000800 */
[----:B------:R-:W-:Y:S01]  /*0be0*/  ISETP.NE.AND.EX P0, PT, RZ, UR19, PT, P0 ;  /* 0x00000013ff007c0c */ /* 0x000fe2000bf05300 */
[----:B------:R0:W2:Y:S01]  /*0bf0*/  F2I.U32.TRUNC.NTZ R4, R0 ;  /* 0x0000000000047305 */ /* 0x0000a2000020f000 */
[----:B------:R-:W-:-:S02]  /*0c00*/  R2UR UR27, R3 ;  /* 0x00000000031b72ca */ /* 0x000fc400000e0000 */
[----:B------:R-:W-:Y:S02]  /*0c10*/  R2UR UR10, R2 ;  /* 0x00000000020a72ca */ /* 0x000fe400000e0000 */
[----:B------:R-:W-:-:S07]  /*0c20*/  R2UR UR11, R3 ;  /* 0x00000000030b72ca */ /* 0x000fce00000e0000 */
[----:B0-----:R-:W-:Y:S08]  /*0c30*/  @!P0 BRA `(.L_x_10) ;  /* 0x0000000000308947 */ /* 0x001ff00003800000 */
[----:B------:R-:W-:Y:S01]  /*0c40*/  R2UR UR10, R2 ;  /* 0x00000000020a72ca */ /* 0x000fe200000e0000 */
[----:B------:R-:W-:Y:S01]  /*0c50*/  ULDC UR6, c[0x0][0x634] ;  /* 0x00018d0000067ab9 */ /* 0x000fe20000000800 */
[----:B------:R-:W-:-:S11]  /*0c60*/  R2UR UR12, R3 ;  /* 0x00000000030c72ca */ /* 0x000fd600000e0000 */
[----:B------:R-:W-:-:S04]  /*0c70*/  UIADD3 UR6, UP1, UR10, UR6, URZ ;  /* 0x000000060a067290 */ /* 0x000fc8000ff3e03f */
[----:B------:R-:W-:-:S04]  /*0c80*/  UIADD3.X UR12, URZ, UR12, URZ, UP1, !UPT ;  /* 0x0000000c3f0c7290 */ /* 0x000fc80008ffe43f */
[----:B------:R-:W-:-:S04]  /*0c90*/  UIMAD.WIDE.U32 UR10, UR12, UR18, URZ ;  /* 0x000000120c0a72a5 */ /* 0x000fc8000f8e003f */
[----:B------:R-:W-:Y:S02]  /*0ca0*/  UIMAD.WIDE.U32 UR14, UP1, UR6, UR19, UR10 ;  /* 0x00000013060e72a5 */ /* 0x000fe4000f82000a */
[----:B------:R-:W-:Y:S02]  /*0cb0*/  UIMAD.WIDE.U32 UR10, UR6, UR18, URZ ;  /* 0x00000012060a72a5 */ /* 0x000fe4000f8e003f */
[----:B------:R-:W-:Y:S02]  /*0cc0*/  UIADD3.X UR17, URZ, URZ, URZ, UP1, !UPT ;  /* 0x0000003f3f117290 */ /* 0x000fe40008ffe43f */
[----:B------:R-:W-:Y:S01]  /*0cd0*/  UIADD3 URZ, UP1, UR11, UR14, URZ ;  /* 0x0000000e0b3f7290 */ /* 0x000fe2000ff3e03f */
[----:B------:R-:W-:-:S03]  /*0ce0*/  UMOV UR16, UR15 ;  /* 0x0000000f00107c82 */ /* 0x000fc60008000000 */
[----:B------:R-:W-:-:S12]  /*0cf0*/  UIMAD.WIDE.U32.X UR10, UR12, UR19, UR16, UP1 ;  /* 0x000000130c0a72a5 */ /* 0x000fd800088e0410 */
.L_x_10:
[----:B------:R-:W-:Y:S01]  /*0d00*/  USHF.R.U64 UR5, UR10, UR25, UR11 ;  /* 0x000000190a057299 */ /* 0x000fe2000800120b */
[----:B------:R-:W-:Y:S01]  /*0d10*/  I2FP.F32.U32 R0, UR9 ;  /* 0x0000000900007c45 */ /* 0x000fe20008201000 */
[----:B------:R-:W-:Y:S01]  /*0d20*/  USHF.R.U32.HI UR6, URZ, UR25, UR11 ;  /* 0x000000193f067299 */ /* 0x000fe2000801160b */
[----:B--2---:R-:W-:Y:S01]  /*0d30*/  R2UR UR16, R4 ;  /* 0x00000000041072ca */ /* 0x004fe200000e0000 */
[----:B------:R-:W-:Y:S02]  /*0d40*/  UIADD3 UR19, UP1, URZ, -UR5, URZ ;  /* 0x800000053f137290 */ /* 0x000fe4000ff3e03f */
[----:B------:R-:W-:Y:S01]  /*0d50*/  FMUL R0, R0, UR28 ;  /* 0x0000001c00007c20 */ /* 0x000fe20008400000 */
[----:B------:R-:W-:Y:S01]  /*0d60*/  ULDC.64 UR10, c[0x0][0x620] ;  /* 0x00018800000a7ab9 */ /* 0x000fe20000000a00 */
[----:B------:R-:W-:Y:S01]  /*0d70*/  UIADD3.X UR6, URZ, ~UR6, URZ, UP1, !UPT ;  /* 0x800000063f067290 */ /* 0x000fe20008ffe43f */
[----:B------:R-:W-:Y:S01]  /*0d80*/  UMOV UR14, UR26 ;  /* 0x0000001a000e7c82 */ /* 0x000fe20008000000 */
[----:B------:R-:W-:-:S02]  /*0d90*/  UMOV UR15, UR27 ;  /* 0x0000001b000f7c82 */ /* 0x000fc40008000000 */
[----:B------:R-:W-:Y:S01]  /*0da0*/  UIMAD UR6, UR6, UR10, URZ ;  /* 0x0000000a060672a4 */ /* 0x000fe2000f8e023f */
[----:B------:R-:W0:Y:S01]  /*0db0*/  F2I.U32.TRUNC.NTZ R0, R0 ;  /* 0x0000000000007305 */ /* 0x000e22000020f000 */
[----:B------:R-:W-:Y:S02]  /*0dc0*/  UIMAD.WIDE.U32 UR14, UR19, UR10, UR14 ;  /* 0x0000000a130e72a5 */ /* 0x000fe4000f8e000e */
[----:B------:R-:W-:Y:S01]  /*0dd0*/  UIMAD UR19, UR19, UR11, UR6 ;  /* 0x0000000b131372a4 */ /* 0x000fe2000f8e0206 */
[----:B------:R-:W-:Y:S01]  /*0de0*/  ULDC UR30, c[0x0][0x658] ;  /* 0x00019600001e7ab9 */ /* 0x000fe20000000800 */
[----:B------:R-:W-:Y:S02]  /*0df0*/  UMOV UR28, 0xffffffff ;  /* 0xffffffff001c7882 */ /* 0x000fe40000000000 */
[----:B------:R-:W-:Y:S01]  /*0e00*/  UIADD3 UR19, UR15, UR19, URZ ;  /* 0x000000130f137290 */ /* 0x000fe2000fffe03f */
[----:B------:R-:W-:Y:S01]  /*0e10*/  ULDC UR25, c[0x0][0x618] ;  /* 0x0001860000197ab9 */ /* 0x000fe20000000800 */
[----:B------:R-:W-:Y:S01]  /*0e20*/  ULDC.64 UR10, c[0x0][0x640] ;  /* 0x00019000000a7ab9 */ /* 0x000fe20000000a00 */
[----:B------:R-:W-:Y:S01]  /*0e30*/  USHF.L.U32 UR15, UR28, UR30, URZ ;  /* 0x0000001e1c0f7299 */ /* 0x000fe2000800063f */
[----:B------:R-:W-:Y:S01]  /*0e40*/  ISETP.NE.U32.AND P0, PT, RZ, UR10, PT ;  /* 0x0000000aff007c0c */ /* 0x000fe2000bf05070 */
[----:B------:R-:W-:-:S02]  /*0e50*/  USHF.R.U64 UR28, UR14, UR25, UR19 ;  /* 0x000000190e1c7299 */ /* 0x000fc40008001213 */
[----:B------:R-:W-:Y:S01]  /*0e60*/  USHF.R.U32.HI UR14, URZ, UR25, UR19 ;  /* 0x000000193f0e7299 */ /* 0x000fe20008011613 */
[----:B0-----:R-:W-:Y:S01]  /*0e70*/  R2UR UR18, R0 ;  /* 0x00000000001272ca */ /* 0x001fe200000e0000 */
[----:B------:R-:W-:Y:S01]  /*0e80*/  ULDC UR27, c[0x0][0x608] ;  /* 0x00018200001b7ab9 */ /* 0x000fe20000000800 */
[----:B------:R-:W-:Y:S01]  /*0e90*/  ISETP.NE.AND.EX P0, PT, RZ, UR11, PT, P0 ;  /* 0x0000000bff007c0c */ /* 0x000fe2000bf05300 */
[----:B------:R-:W-:Y:S02]  /*0ea0*/  USHF.R.U64 UR32, UR28, UR27, UR14 ;  /* 0x0000001b1c207299 */ /* 0x000fe4000800120e */
[----:B------:R-:W-:Y:S01]  /*0eb0*/  USHF.R.U32.HI UR14, URZ, UR27, UR14 ;  /* 0x0000001b3f0e7299 */ /* 0x000fe2000801160e */
[----:B------:R-:W-:Y:S01]  /*0ec0*/  UMOV UR26, 0x1 ;  /* 0x00000001001a7882 */ /* 0x000fe20000000000 */
[----:B------:R-:W-:Y:S02]  /*0ed0*/  UIADD3 UR16, -UR16, URZ, URZ ;  /* 0x0000003f10107290 */ /* 0x000fe4000fffe13f */
[----:B------:R-:W-:-:S02]  /*0ee0*/  USHF.R.U64 UR33, UR32, UR30, UR14 ;  /* 0x0000001e20217299 */ /* 0x000fc4000800120e */
[----:B------:R-:W-:Y:S01]  /*0ef0*/  USHF.L.U32 UR25, UR26, UR30, URZ ;  /* 0x0000001e1a197299 */ /* 0x000fe2000800063f */
[----:B------:R-:W-:Y:S01]  /*0f00*/  ULDC UR17, c[0x0][0x144] ;  /* 0x0000510000117ab9 */ /* 0x000fe20000000800 */
[----:B------:R-:W-:Y:S01]  /*0f10*/  ULDC UR6, c[0x0][0x600] ;  /* 0x0001800000067ab9 */ /* 0x000fe20000000800 */
[----:B------:R-:W-:Y:S02]  /*0f20*/  ULOP3.LUT UR26, URZ, UR15, URZ, 0x33, !UPT ;  /* 0x0000000f3f1a7292 */ /* 0x000fe4000f8e333f */
[----:B------:R-:W-:Y:S02]  /*0f30*/  USHF.R.U32.HI UR15, URZ, UR30, UR14 ;  /* 0x0000001e3f0f7299 */ /* 0x000fe4000801160e */
[----:B------:R-:W-:Y:S02]  /*0f40*/  UIADD3 UR12, UR6, -0x1, URZ ;  /* 0xffffffff060c7890 */ /* 0x000fe4000fffe03f */
[----:B------:R-:W-:Y:S02]  /*0f50*/  UIADD3 UR29, -UR18, URZ, URZ ;  /* 0x0000003f121d7290 */ /* 0x000fe4000fffe13f */
[----:B------:R-:W-:Y:S01]  /*0f60*/  UIMAD UR4, UR17, UR16, UR4 ;  /* 0x00000010110472a4 */ /* 0x000fe2000f8e0204 */
[----:B------:R-:W-:Y:S01]  /*0f70*/  ULDC UR34, c[0x0][0x148] ;  /* 0x0000520000227ab9 */ /* 0x000fe20000000800 */
[----:B------:R-:W-:Y:S01]  /*0f80*/  ULDC UR30, c[0x0][0x648] ;  /* 0x00019200001e7ab9 */ /* 0x000fe20000000800 */
[----:B------:R-:W-:Y:S01]  /*0f90*/  ULDC UR31, c[0x0][0x638] ;  /* 0x00018e00001f7ab9 */ /* 0x000fe20000000800 */
[----:B------:R-:W-:Y:S01]  /*0fa0*/  UMOV UR14, UR33 ;  /* 0x00000021000e7c82 */ /* 0x000fe20008000000 */
[----:B------:R-:W-:Y:S07]  /*0fb0*/  @!P0 BRA `(.L_x_11) ;  /* 0x0000000000308947 */ /* 0x000fee0003800000 */
[----:B------:R-:W-:Y:S02]  /*0fc0*/  ULDC UR18, c[0x0][0x64c] ;  /* 0x0001930000127ab9 */ /* 0x000fe40000000800 */
        /* <DEDUP_REMOVED lines=8> */
[----:B------:R-:W-:-:S07]  /*1050*/  UIMAD.WIDE.U32.X UR10, UR27, UR11, UR18, UP1 ;  /* 0x0000000b1b0a72a5 */ /* 0x000fce00088e0412 */
[----:B------:R-:W-:Y:S01]  /*1060*/  UMOV UR14, UR10 ;  /* 0x0000000a000e7c82 */ /* 0x000fe20008000000 */
[----:B------:R-:W-:-:S05]  /*1070*/  UMOV UR15, UR11 ;  /* 0x0000000b000f7c82 */ /* 0x000fca0008000000 */
.L_x_11:
[----:B------:R-:W-:Y:S01]  /*1080*/  USHF.R.U64 UR10, UR14, UR30, UR15 ;  /* 0x0000001e0e0a7299 */ /* 0x000fe2000800120f */
[----:B------:R-:W-:Y:S01]  /*1090*/  IMAD.MOV.U32 R9, RZ, RZ, 0x1 ;  /* 0x00000001ff097424 */ /* 0x000fe200078e00ff */
[----:B------:R-:W-:Y:S01]  /*10a0*/  @UP2 UIMAD UR4, UR34, UR29, UR9 ;  /* 0x0000001d220422a4 */ /* 0x000fe2000f8e0209 */
[----:B------:R-:W-:Y:S01]  /*10b0*/  IMAD.U32 R0, RZ, RZ, UR5 ;  /* 0x00000005ff007e24 */ /* 0x000fe2000f8e00ff */
[----:B------:R-:W-:Y:S02]  /*10c0*/  ULOP3.LUT UR26, UR32, UR26, URZ, 0xc0, !UPT ;  /* 0x0000001a201a7292 */ /* 0x000fe4000f8ec03f */
[----:B------:R-:W-:Y:S02]  /*10d0*/  UIADD3 UR9, -UR10, URZ, URZ ;  /* 0x0000003f0a097290 */ /* 0x000fe4000fffe13f */
[----:B------:R-:W-:Y:S02]  /*10e0*/  ULOP3.LUT UR12, UR28, UR12, URZ, 0xc0, !UPT ;  /* 0x0000000c1c0c7292 */ /* 0x000fe4000f8ec03f */
[----:B------:R-:W-:-:S02]  /*10f0*/  UIMAD UR25, UR25, UR10, UR26 ;  /* 0x0000000a191972a4 */ /* 0x000fc4000f8e021a */
[----:B------:R-:W-:Y:S01]  /*1100*/  UIMAD UR9, UR9, UR31, UR33 ;  /* 0x0000001f090972a4 */ /* 0x000fe2000f8e0221 */
[----:B------:R-:W-:Y:S02]  /*1110*/  ULDC UR10, c[0x0][0x610] ;  /* 0x00018400000a7ab9 */ /* 0x000fe40000000800 */
[----:B------:R-:W-:Y:S02]  /*1120*/  UIMAD UR4, UR25, UR10, UR4 ;  /* 0x0000000a190472a4 */ /* 0x000fe4000f8e0204 */
[----:B------:R-:W-:-:S04]  /*1130*/  UIMAD UR9, UR9, UR6, UR12 ;  /* 0x00000006090972a4 */ /* 0x000fc8000f8e020c */
[----:B------:R-:W-:Y:S02]  /*1140*/  USEL UR6, UR9, UR4, !UP2 ;  /* 0x0000000409067287 */ /* 0x000fe4000d000000 */
[----:B------:R-:W-:-:S04]  /*1150*/  USEL UR4, UR4, UR9, !UP2 ;  /* 0x0000000904047287 */ /* 0x000fc8000d000000 */
[----:B------:R-:W-:Y:S02]  /*1160*/  IMAD.U32 R4, RZ, RZ, UR6 ;  /* 0x00000006ff047e24 */ /* 0x000fe4000f8e00ff */
[----:B------:R-:W-:-:S07]  /*1170*/  IMAD.U32 R5, RZ, RZ, UR4 ;  /* 0x00000004ff057e24 */ /* 0x000fce000f8e00ff */
.L_x_9:
[----:B------:R-:W-:Y:S02]  /*1180*/  ULDC UR4, c[0x0][0x28c] ;  /* 0x0000a30000047ab9 */ /* 0x000fe40000000800 */
[----:B------:R-:W-:-:S04]  /*1190*/  UIADD3 UR4, UR4, 0x7f, URZ ;  /* 0x0000007f04047890 */ /* 0x000fc8000fffe03f */
[----:B------:R-:W-:-:S04]  /*11a0*/  USHF.R.S32.HI UR5, URZ, 0x1f, UR4 ;  /* 0x0000001f3f057899 */ /* 0x000fc80008011404 */
[----:B------:R-:W-:-:S04]  /*11b0*/  ULEA.HI UR5, UR5, UR4, URZ, 0x7 ;  /* 0x0000000405057291 */ /* 0x000fc8000f8f383f */
[----:B------:R-:W-:Y:S01]  /*11c0*/  USHF.R.S32.HI UR14, URZ, 0x7, UR5 ;  /* 0x000000073f0e7899 */ /* 0x000fe20008011405 */
[----:B------:R-:W-:Y:S11]  /*11d0*/  @!P1 BRA `(.L_x_12) ;  /* 0x0000007000049947 */ /* 0x000ff60003800000 */
[----:B------:R-:W-:-:S06]  /*11e0*/  UISETP.GT.U32.AND UP1, UPT, UR24, 0x1, UPT ;  /* 0x000000011800788c */ /* 0x000fcc000bf24070 */
[----:B------:R-:W-:-:S13]  /*11f0*/  PLOP3.LUT P0, PT, PT, PT, UP1, 0x80, 0x0 ;  /* 0x000000000000781c */ /* 0x000fda0003f0f018 */
[----:B------:R-:W-:Y:S05]  /*1200*/  @P0 EXIT ;  /* 0x000000000000094d */ /* 0x000fea0003800000 */
.L_x_13:
[----:B------:R-:W-:-:S08]  /*1210*/  NOP ;  /* 0x0000000000007918 */ /* 0x000fd00000000000 */
[----:B------:R-:W0:Y:S02]  /*1220*/  USETMAXREG.TRY_ALLOC.CTAPOOL UP1, 0xe8 ;  /* 0x000000e8000079c8 */ /* 0x000e240008020600 */
[----:B0-----:R-:W-:-:S13]  /*1230*/  PLOP3.LUT P0, PT, PT, PT, UP1, 0x80, 0x0 ;  /* 0x000000000000781c */ /* 0x001fda0003f0f018 */
[----:B------:R-:W-:Y:S05]  /*1240*/  @!P0 BRA `(.L_x_13) ;  /* 0xfffffffc00f08947 */ /* 0x000fea000383ffff */
[----:B------:R-:W-:-:S13]  /*1250*/  LOP3.LUT P0, RZ, R9, 0xff, RZ, 0xc0, !PT ;  /* 0x000000ff09ff7812 */ /* 0x000fda000780c0ff */
[----:B------:R-:W-:Y:S05]  /*1260*/  @!P0 EXIT ;  /* 0x000000000000894d */ /* 0x000fea0003800000 */
[----:B------:R-:W0:Y:S01]  /*1270*/  S2UR UR5, SR_CgaCtaId ;  /* 0x00000000000579c3 */ /* 0x000e220000008800 */
[----:B------:R-:W-:Y:S01]  /*1280*/  SHF.R.S32.HI R9, RZ, 0x1f, R12 ;  /* 0x0000001fff097819 */ /* 0x000fe2000001140c */
[----:B------:R-:W-:Y:S01]  /*1290*/  VIADD R10, R13, 0xffffffff ;  /* 0xffffffff0d0a7836 */ /* 0x000fe20000000000 */
[----:B------:R-:W-:Y:S01]  /*12a0*/  UMOV UR8, 0x400 ;  /* 0x0000040000087882 */ /* 0x000fe20000000000 */
[----:B------:R-:W-:Y:S01]  /*12b0*/  USHF.R.U32.HI UR4, URZ, 0x2, UR14 ;  /* 0x000000023f047899 */ /* 0x000fe2000801160e */
[CC--:B------:R-:W-:Y:S01]  /*12c0*/  LEA.HI R8, R9.reuse, R12.reuse, RZ, 0x2 ;  /* 0x0000000c09087211 */ /* 0x0c0fe200078f10ff */
[----:B------:R-:W-:Y:S01]  /*12d0*/  ULOP3.LUT UR9, UR14, 0x3, URZ, 0xc0, !UPT ;  /* 0x000000030e097892 */ /* 0x000fe2000f8ec03f */
[----:B------:R-:W-:Y:S01]  /*12e0*/  LEA.HI R9, R9, R12, RZ, 0x5 ;  /* 0x0000000c09097211 */ /* 0x000fe200078f28ff */
[----:B------:R-:W-:Y:S01]  /*12f0*/  UISETP.LT.AND UP1, UPT, UR14, 0x1, UPT ;  /* 0x000000010e00788c */ /* 0x000fe2000bf21270 */
[--C-:B------:R-:W-:Y:S01]  /*1300*/  SHF.R.S32.HI R14, RZ, 0x2, R8.reuse ;  /* 0x00000002ff0e7819 */ /* 0x100fe20000011408 */
[----:B------:R-:W-:Y:S01]  /*1310*/  ULOP3.LUT UR4, UR4, 0x1, URZ, 0xc0, !UPT ;  /* 0x0000000104047892 */ /* 0x000fe2000f8ec03f */
[----:B------:R-:W-:Y:S01]  /*1320*/  SHF.R.S32.HI R15, RZ, 0x1f, R8 ;  /* 0x0000001fff0f7819 */ /* 0x000fe20000011408 */
[----:B------:R-:W-:Y:S01]  /*1330*/  ULDC UR6, c[0x0][0x284] ;  /* 0x0000a10000067ab9 */ /* 0x000fe20000000800 */
[----:B------:R-:W-:Y:S01]  /*1340*/  LOP3.LUT R11, R8, 0xfffffffc, RZ, 0xc0, !PT ;  /* 0xfffffffc080b7812 */ /* 0x000fe200078ec0ff */
[----:B------:R-:W-:Y:S01]  /*1350*/  USEL UR9, UR9, URZ, !UP0 ;  /* 0x0000003f09097287 */ /* 0x000fe2000c000000 */
[----:B------:R-:W-:Y:S01]  /*1360*/  LEA.HI R15, R15, R14, RZ, 0x3 ;  /* 0x0000000e0f0f7211 */ /* 0x000fe200078f18ff */
[----:B------:R-:W-:Y:S01]  /*1370*/  USEL UR10, UR14, 0x1, UP1 ;  /* 0x000000010e0a7887 */ /* 0x000fe20008800000 */
[----:B------:R-:W-:Y:S01]  /*1380*/  ISETP.NE.AND P0, PT, R10, RZ, PT ;  /* 0x000000ff0a00720c */ /* 0x000fe20003f05270 */
[----:B------:R-:W-:Y:S01]  /*1390*/  IMAD.IADD R12, R12, 0x1, -R11 ;  /* 0x000000010c0c7824 */ /* 0x000fe200078e0a0b */
[----:B------:R-:W-:Y:S01]  /*13a0*/  LOP3.LUT R15, R15, 0xfffffff8, RZ, 0xc0, !PT ;  /* 0xfffffff80f0f7812 */ /* 0x000fe200078ec0ff */
[----:B------:R-:W-:Y:S01]  /*13b0*/  IMAD.SHL.U32 R10, R10, 0x8, RZ ;  /* 0x000000080a0a7824 */ /* 0x000fe200078e00ff */
[----:B------:R-:W-:Y:S01]  /*13c0*/  SHF.R.S32.HI R11, RZ, 0x5, R9 ;  /* 0x00000005ff0b7819 */ /* 0x000fe20000011409 */
[----:B------:R-:W-:Y:S01]  /*13d0*/  UISETP.EQ.U32.AND UP0, UPT, UR4, 0x1, !UP0 ;  /* 0x000000010400788c */ /* 0x000fe2000c702070 */
[----:B------:R-:W-:Y:S01]  /*13e0*/  SEL R144, RZ, 0x1, P0 ;  /* 0x00000001ff907807 */ /* 0x000fe20000000000 */
[----:B0-----:R-:W-:Y:S01]  /*13f0*/  ULEA UR8, UR5, UR8, 0x18 ;  /* 0x0000000805087291 */ /* 0x001fe2000f8ec03f */
[----:B------:R-:W-:Y:S01]  /*1400*/  IMAD.IADD R8, R14, 0x1, -R15 ;  /* 0x000000010e087824 */ /* 0x000fe200078e0a0f */
[----:B------:R-:W-:Y:S01]  /*1410*/  LOP3.LUT R10, R10, 0x8, RZ, 0xc0, !PT ;  /* 0x000000080a0a7812 */ /* 0x000fe200078ec0ff */
[----:B------:R-:W-:-:S02]  /*1420*/  ULOP3.LUT UR25, UR13, 0x1, URZ, 0xfc, !UPT ;  /* 0x000000010d197892 */ /* 0x000fc4000f8efc3f */
[----:B------:R-:W-:Y:S01]  /*1430*/  UIADD3 UR27, UR8, 0x50, URZ ;  /* 0x00000050081b7890 */ /* 0x000fe2000fffe03f */
[--C-:B------:R-:W-:Y:S01]  /*1440*/  SHF.R.S32.HI R9, RZ, 0x1f, R8.reuse ;  /* 0x0000001fff097819 */ /* 0x100fe20000011408 */
[C-C-:B------:R-:W-:Y:S01]  /*1450*/  IMAD R15, R11.reuse, -0x10, -R8.reuse ;  /* 0xfffffff00b0f7824 */ /* 0x140fe200078e0a08 */
[C---:B------:R-:W-:Y:S01]  /*1460*/  LOP3.LUT R145, R10.reuse, 0x8, RZ, 0x3c, !PT ;  /* 0x000000080a917812 */ /* 0x040fe200078e3cff */
[----:B------:R-:W-:Y:S01]  /*1470*/  USHF.L.U32 UR26, UR14, 0x1, URZ ;  /* 0x000000010e1a7899 */ /* 0x000fe2000800063f */
[----:B------:R-:W-:Y:S01]  /*1480*/  LOP3.LUT R14, R10, 0x18, RZ, 0x3c, !PT ;  /* 0x000000180a0e7812 */ /* 0x000fe200078e3cff */
[----:B------:R-:W-:Y:S01]  /*1490*/  IMAD.WIDE R8, R11, 0x10, R8 ;  /* 0x000000100b087825 */ /* 0x000fe200078e0208 */
[----:B------:R-:W-:Y:S01]  /*14a0*/  LEA R13, R13, UR27, 0x3 ;  /* 0x0000001b0d0d7c11 */ /* 0x000fe2000f8e18ff */
[----:B------:R-:W-:Y:S02]  /*14b0*/  UIADD3 UR10, -UR10, UR14, URZ ;  /* 0x0000000e0a0a7290 */ /* 0x000fe4000fffe13f */
[----:B------:R-:W-:Y:S01]  /*14c0*/  VIADD R15, R15, UR6 ;  /* 0x000000060f0f7c36 */ /* 0x000fe20008000000 */
[----:B------:R-:W-:-:S12]  /*14d0*/  USEL UR11, URZ, 0x1, !UP0 ;  /* 0x000000013f0b7887 */ /* 0x000fd8000c000000 */
.L_x_168:
[----:B------:R-:W-:Y:S01]  /*14e0*/  SHF.L.U32 R10, R144, 0x1f, RZ ;  /* 0x0000001f900a7819 */ /* 0x000fe200000006ff */
[----:B------:R-:W0:Y:S01]  /*14f0*/  LDC R11, c[0x0][0x28c] ;  /* 0x0000a300ff0b7b82 */ /* 0x000e220000000800 */
[----:B------:R-:W-:Y:S01]  /*1500*/  UMOV UR4, URZ ;  /* 0x0000003f00047c82 */ /* 0x000fe20008000000 */
[----:B------:R-:W-:Y:S01]  /*1510*/  UMOV UR12, UR9 ;  /* 0x00000009000c7c82 */ /* 0x000fe20008000000 */
[----:B------:R-:W2:Y:S01]  /*1520*/  SYNCS.PHASECHK.TRANS64.TRYWAIT P0, [R13+URZ+-0x8], R10 ;  /* 0xfffff80a0d0075a7 */ /* 0x000ea2000800017f */
[----:B0-----:R-:W-:Y:S01]  /*1530*/  ISETP.GE.AND P1, PT, R11, 0x1, PT ;  /* 0x000000010b00780c */ /* 0x001fe20003f26270 */
[----:B-12-4-:R-:W-:-:S12]  /*1540*/  @!P0 BRA `(.L_x_14) ;  /* 0x0000007c00188947 */ /* 0x016fd80003800000 */
.L_x_190:
[----:B------:R-:W-:Y:S01]  /*1550*/  UMOV UR5, URZ ;  /* 0x0000003f00057c82 */ /* 0x000fe20008000000 */
[----:B------:R-:W-:Y:S01]  /*1560*/  UMOV UR6, URZ ;  /* 0x0000003f00067c82 */ /* 0x000fe20008000000 */
[----:B------:R-:W-:Y:S02]  /*1570*/  CS2R R18, SRZ ;  /* 0x0000000000127805 */ /* 0x000fe4000001ff00 */
[----:B------:R-:W-:Y:S02]  /*1580*/  CS2R R16, SRZ ;  /* 0x0000000000107805 */ /* 0x000fe4000001ff00 */
[----:B------:R-:W-:Y:S02]  /*1590*/  CS2R R20, SRZ ;  /* 0x0000000000147805 */ /* 0x000fe4000001ff00 */
[----:B------:R-:W-:Y:S02]  /*15a0*/  CS2R R22, SRZ ;  /* 0x0000000000167805 */ /* 0x000fe4000001ff00 */
[----:B------:R-:W-:-:S02]  /*15b0*/  CS2R R88, SRZ ;  /* 0x0000000000587805 */ /* 0x000fc4000001ff00 */
[----:B------:R-:W-:Y:S02]  /*15c0*/  CS2R R90, SRZ ;  /* 0x00000000005a7805 */ /* 0x000fe4000001ff00 */
        /* <DEDUP_REMOVED lines=25> */
[----:B------:R-:W-:Y:S01]  /*1760*/  CS2R R142, SRZ ;  /* 0x00000000008e7805 */ /* 0x000fe2000001ff00 */
[----:B------:R-:W-:Y:S01]  /*1770*/  IMAD.U32 R147, RZ, RZ, UR11 ;  /* 0x0000000bff937e24 */ /* 0x000fe2000f8e00ff */
        /* <DEDUP_REMOVED lines=31> */
[----:B------:R-:W-:Y:S01]  /*1970*/  CS2R R86, SRZ ;  /* 0x0000000000567805 */ /* 0x000fe2000001ff00 */
[----:B------:R-:W-:Y:S06]  /*1980*/  @!P1 BRA `(.L_x_15) ;  /* 0x00000008006c9947 */ /* 0x000fec0003800000 */
[----:B------:R-:W-:-:S06]  /*1990*/  UISETP.NE.AND UP0, UPT, UR25, 0x3, UPT ;  /* 0x000000031900788c */ /* 0x000fcc000bf05270 */
[----:B------:R-:W-:-:S13]  /*19a0*/  PLOP3.LUT P1, PT, PT, PT, UP0, 0x80, 0x0 ;  /* 0x000000000000781c */ /* 0x000fda0003f2f008 */
[----:B------:R-:W-:Y:S05]  /*19b0*/  @!P1 BRA `(.L_x_16) ;  /* 0x0000000000049947 */ /* 0x000fea0003800000 */
[----:B------:R-:W-:Y:S01]  /*19c0*/  BPT.TRAP 0x1 ;  /* 0x000000040000795c */ /* 0x000fe20000300000 */
.L_x_16:
[----:B------:R-:W-:Y:S01]  /*19d0*/  ULEA UR4, UR9, UR8, 0x3 ;  /* 0x0000000809047291 */ /* 0x000fe2000f8e183f */
[----:B0-----:R-:W-:-:S05]  /*19e0*/  IMAD.U32 R10, RZ, RZ, UR11 ;  /* 0x0000000bff0a7e24 */ /* 0x001fca000f8e00ff */
[----:B------:R-:W-:-:S04]  /*19f0*/  SHF.L.U32 R10, R10, 0x1f, RZ ;  /* 0x0000001f0a0a7819 */ /* 0x000fc800000006ff */
[----:B------:R0:W2:Y:S01]  /*1a00*/  SYNCS.PHASECHK.TRANS64.TRYWAIT P0, [UR4], R10 ;  /* 0x0000000aff0075a7 */ /* 0x0000a20008000144 */
[----:B------:R-:W-:Y:S05]  /*1a10*/  @!P1 BRA `(.L_x_17) ;  /* 0x0000000000049947 */ /* 0x000fea0003800000 */
[----:B------:R-:W-:Y:S01]  /*1a20*/  BPT.TRAP 0x1 ;  /* 0x000000040000795c */ /* 0x000fe20000300000 */
.L_x_17:
[----:B--2---:R-:W-:Y:S05]  /*1a30*/  @P0 BRA `(.L_x_18) ;  /* 0x0000000000080947 */ /* 0x004fea0003800000 */
[----:B------:R-:W2:Y:S02]  /*1a40*/  SYNCS.PHASECHK.TRANS64.TRYWAIT P0, [UR4], R10 ;  /* 0x0000000aff0075a7 */ /* 0x000ea40008000144 */
[----:B--2---:R-:W-:Y:S05]  /*1a50*/  @!P0 BRA `(.L_x_19) ;  /* 0x0000007400e88947 */ /* 0x004fea0003800000 */
.L_x_18:
[----:B------:R-:W-:Y:S01]  /*1a60*/  UIADD3 UR4, UR8, 0x180, URZ ;  /* 0x0000018008047890 */ /* 0x000fe2000fffe03f */
[----:B------:R-:W-:Y:S01]  /*1a70*/  WARPGROUP.ARRIVE ;  /* 0x00000000000079c5 */ /* 0x000fe20000000000 */
[----:B------:R-:W-:Y:S01]  /*1a80*/  UIADD3 UR5, UR8, 0x8180, URZ ;  /* 0x0000818008057890 */ /* 0x000fe2000fffe03f */
[----:B------:R-:W-:Y:S01]  /*1a90*/  CS2R R18, SRZ ;  /* 0x0000000000127805 */ /* 0x000fe2000001ff00 */
[----:B------:R-:W-:Y:S01]  /*1aa0*/  USHF.R.U32.HI UR4, URZ, 0x4, UR4 ;  /* 0x000000043f047899 */ /* 0x000fe20008011604 */
[----:B------:R-:W-:Y:S01]  /*1ab0*/  CS2R R16, SRZ ;  /* 0x0000000000107805 */ /* 0x000fe2000001ff00 */
[----:B------:R-:W-:Y:S01]  /*1ac0*/  USHF.R.U32.HI UR5, URZ, 0x4, UR5 ;  /* 0x000000043f057899 */ /* 0x000fe20008011605 */
[----:B------:R-:W-:Y:S01]  /*1ad0*/  CS2R R20, SRZ ;  /* 0x0000000000147805 */ /* 0x000fe2000001ff00 */
[----:B------:R-:W-:Y:S01]  /*1ae0*/  ULOP3.LUT UR4, UR4, 0x3fff, URZ, 0xc0, !UPT ;  /* 0x00003fff04047892 */ /* 0x000fe2000f8ec03f */
[----:B------:R-:W-:Y:S01]  /*1af0*/  CS2R R22, SRZ ;  /* 0x0000000000167805 */ /* 0x000fe2000001ff00 */
[----:B------:R-:W-:Y:S01]  /*1b00*/  ULOP3.LUT UR5, UR5, 0x3fff, URZ, 0xc0, !UPT ;  /* 0x00003fff05057892 */ /* 0x000fe2000f8ec03f */
[----:B------:R-:W-:Y:S01]  /*1b10*/  CS2R R88, SRZ ;  /* 0x0000000000587805 */ /* 0x000fe2000001ff00 */
[----:B------:R-:W-:Y:S01]  /*1b20*/  ULOP3.LUT UR4, UR4, 0x10000, URZ, 0xfc, !UPT ;  /* 0x0001000004047892 */ /* 0x000fe2000f8efc3f */
[----:B------:R-:W-:Y:S01]  /*1b30*/  CS2R R90, SRZ ;  /* 0x00000000005a7805 */ /* 0x000fe2000001ff00 */
[----:B------:R-:W-:Y:S01]  /*1b40*/  ULOP3.LUT UR5, UR5, 0x10000, URZ, 0xfc, !UPT ;  /* 0x0001000005057892 */ /* 0x000fe2000f8efc3f */
[----:B------:R-:W-:Y:S01]  /*1b50*/  CS2R R92, SRZ ;  /* 0x00000000005c7805 */ /* 0x000fe2000001ff00 */
[----:B------:R-:W-:Y:S01]  /*1b60*/  ULEA UR4, UR9, UR4, 0x9 ;  /* 0x0000000409047291 */ /* 0x000fe2000f8e483f */
[----:B------:R-:W-:Y:S01]  /*1b70*/  CS2R R94, SRZ ;  /* 0x00000000005e7805 */ /* 0x000fe2000001ff00 */
[----:B------:R-:W-:Y:S01]  /*1b80*/  ULEA UR5, UR9, UR5, 0xa ;  /* 0x0000000509057291 */ /* 0x000fe2000f8e503f */
[----:B------:R-:W-:Y:S01]  /*1b90*/  CS2R R96, SRZ ;  /* 0x0000000000607805 */ /* 0x000fe2000001ff00 */
[----:B------:R-:W-:Y:S01]  /*1ba0*/  UMOV UR17, 0x40000040 ;  /* 0x4000004000117882 */ /* 0x000fe20000000000 */
[----:B------:R-:W-:Y:S01]  /*1bb0*/  UMOV UR19, 0x40000040 ;  /* 0x4000004000137882 */ /* 0x000fe20000000000 */
[----:B------:R-:W-:Y:S01]  /*1bc0*/  CS2R R98, SRZ ;  /* 0x0000000000627805 */ /* 0x000fe2000001ff00 */
[----:B------:R-:W-:Y:S01]  /*1bd0*/  UMOV UR16, UR4 ;  /* 0x0000000400107c82 */ /* 0x000fe20008000000 */
[----:B------:R-:W-:Y:S01]  /*1be0*/  CS2R R100, SRZ ;  /* 0x0000000000647805 */ /* 0x000fe2000001ff00 */
[----:B------:R-:W-:Y:S01]  /*1bf0*/  UMOV UR18, UR5 ;  /* 0x0000000500127c82 */ /* 0x000fe20008000000 */
[----:B------:R-:W-:Y:S01]  /*1c00*/  CS2R R102, SRZ ;  /* 0x0000000000667805 */ /* 0x000fe2000001ff00 */
[----:B------:R-:W-:Y:S01]  /*1c10*/  QGMMA.64x128x32.F32.E5M2.E5M2 R24, gdesc[UR16], RZ, !UPT ;  /* 0x01e00000101879f3 */ /* 0x000fe2000c7038ff */
[----:B------:R-:W-:Y:S01]  /*1c20*/  UIADD3 UR16, UR4, 0x2, URZ ;  /* 0x0000000204107890 */ /* 0x000fe2000fffe03f */
[----:B------:R-:W-:Y:S01]  /*1c30*/  CS2R R104, SRZ ;  /* 0x0000000000687805 */ /* 0x000fe2000001ff00 */
[----:B------:R-:W-:Y:S01]  /*1c40*/  UIADD3 UR18, UR5, 0x2, URZ ;  /* 0x0000000205127890 */ /* 0x000fe2000fffe03f */
[----:B------:R-:W-:Y:S01]  /*1c50*/  CS2R R106, SRZ ;  /* 0x00000000006a7805 */ /* 0x000fe2000001ff00 */
[----:B------:R-:W-:Y:S01]  /*1c60*/  UMOV UR17, 0x40000040 ;  /* 0x4000004000117882 */ /* 0x000fe20000000000 */
[----:B------:R-:W-:Y:S01]  /*1c70*/  UMOV UR19, 0x40000040 ;  /* 0x4000004000137882 */ /* 0x000fe20000000000 */
        /* <DEDUP_REMOVED lines=18> */
[----:B------:R-:W-:Y:S01]  /*1da0*/  QGMMA.64x128x32.F32.E5M2.E5M2 R24, gdesc[UR16], R24 ;  /* 0x01e00000101879f3 */ /* 0x000fe20008703818 */
[----:B------:R-:W-:-:S02]  /*1db0*/  UIADD3 UR16, UR4, 0x4, URZ ;  /* 0x0000000404107890 */ /* 0x000fc4000fffe03f */
[----:B------:R-:W-:Y:S01]  /*1dc0*/  UIADD3 UR18, UR5, 0x4, URZ ;  /* 0x0000000405127890 */ /* 0x000fe2000fffe03f */
[----:B------:R-:W-:Y:S01]  /*1dd0*/  UMOV UR17, 0x40000040 ;  /* 0x4000004000117882 */ /* 0x000fe20000000000 */
[----:B------:R-:W-:-:S07]  /*1de0*/  UMOV UR19, 0x40000040 ;  /* 0x4000004000137882 */ /* 0x000fce0000000000 */
[----:B------:R-:W-:Y:S01]  /*1df0*/  QGMMA.64x128x32.F32.E5M2.E5M2 R24, gdesc[UR16], R24 ;  /* 0x01e00000101879f3 */ /* 0x000fe20008703818 */
[----:B------:R-:W-:Y:S02]  /*1e00*/  UIADD3 UR18, UR5, 0x6, URZ ;  /* 0x0000000605127890 */ /* 0x000fe4000fffe03f */
[----:B------:R-:W-:Y:S01]  /*1e10*/  UIADD3 UR16, UR4, 0x6, URZ ;  /* 0x0000000604107890 */ /* 0x000fe2000fffe03f */
[----:B------:R-:W-:Y:S01]  /*1e20*/  ULDC UR5, c[0x0][0x50c] ;  /* 0x0001430000057ab9 */ /* 0x000fe20000000800 */
[----:B------:R-:W-:Y:S01]  /*1e30*/  UMOV UR17, 0x40000040 ;  /* 0x4000004000117882 */ /* 0x000fe20000000000 */
[----:B------:R-:W-:Y:S01]  /*1e40*/  UISETP.NE.AND UP0, UPT, UR5, 0x4, UPT ;  /* 0x000000040500788c */ /* 0x000fe2000bf05270 */
[----:B------:R-:W-:Y:S01]  /*1e50*/  UMOV UR19, 0x40000040 ;  /* 0x4000004000137882 */ /* 0x000fe20000000000 */
[----:B------:R-:W-:Y:S02]  /*1e60*/  UMOV UR4, 0x4 ;  /* 0x0000000400047882 */ /* 0x000fe40000000000 */
[----:B------:R-:W-:-:S06]  /*1e70*/  USEL UR5, URZ, 0x1, UP0 ;  /* 0x000000013f057887 */ /* 0x000fcc0008000000 */
[----:B------:R-:W-:Y:S01]  /*1e80*/  ISETP.NE.AND P0, PT, RZ, UR5, PT ;  /* 0x00000005ff007c0c */ /* 0x000fe2000bf05270 */
[----:B------:R-:W-:-:S12]  /*1e90*/  QGMMA.64x128x32.F32.E5M2.E5M2 R24, gdesc[UR16], R24, gsb0 ;  /* 0x01e00000101879f3 */ /* 0x000fd80008003818 */
[----:B------:R-:W-:Y:S05]  /*1ea0*/  @!P0 BRA `(.L_x_20) ;  /* 0x0000000400088947 */ /* 0x000fea0003800000 */
[----:B------:R-:W-:Y:S02]  /*1eb0*/  WARPGROUP.DEPBAR.LE gsb0, 0x0 ;  /* 0x00008000000079c5 */ /* 0x000fe40000010000 */
[----:B------:R-:W-:-:S01]  /*1ec0*/  FADD R143, RZ, R24 ;  /* 0x00000018ff8f7221 */ /* 0x000fc20000000000 */
[----:B------:R-:W-:Y:S01]  /*1ed0*/  FADD R142, RZ, R25 ;  /* 0x00000019ff8e7221 */ /* 0x000fe20000000000 */
        /* <DEDUP_REMOVED lines=62> */
[----:B------:R-:W-:-:S06]  /*22c0*/  UMOV UR4, URZ ;  /* 0x0000003f00047c82 */ /* 0x000fcc0008000000 */
.L_x_20:
[----:B------:R-:W-:-:S04]  /*22d0*/  UIADD3 UR12, UR9, 0x1, URZ ;  /* 0x00000001090c7890 */ /* 0x000fc8000fffe03f */
[----:B------:R-:W-:-:S04]  /*22e0*/  UISETP.NE.AND UP0, UPT, UR12, 0x4, UPT ;  /* 0x000000040c00788c */ /* 0x000fc8000bf05270 */
[----:B------:R-:W-:Y:S02]  /*22f0*/  USEL UR6, URZ, 0x1, UP0 ;  /* 0x000000013f067887 */ /* 0x000fe40008000000 */
[----:B------:R-:W-:Y:S02]  /*2300*/  USEL UR12, UR12, URZ, UP0 ;  /* 0x0000003f0c0c7287 */ /* 0x000fe40008000000 */
[----:B------:R-:W-:-:S06]  /*2310*/  ULOP3.LUT UR6, UR11, UR6, URZ, 0x3c, !UPT ;  /* 0x000000060b067292 */ /* 0x000fcc000f8e3c3f */
[----:B------:R-:W-:Y:S01]  /*2320*/  IMAD.U32 R147, RZ, RZ, UR6 ;  /* 0x00000006ff937e24 */ /* 0x000fe2000f8e00ff */
[----:B------:R-:W-:-:S06]  /*2330*/  UMOV UR6, 0x1 ;  /* 0x0000000100067882 */ /* 0x000fcc0000000000 */
.L_x_15:
[----:B------:R-:W-:-:S06]  /*2340*/  UISETP.GE.AND UP0, UPT, UR10, 0x1, UPT ;  /* 0x000000010a00788c */ /* 0x000fcc000bf06270 */
[----:B------:R-:W-:-:S13]  /*2350*/  PLOP3.LUT P0, PT, PT, PT, UP0, 0x80, 0x0 ;  /* 0x000000000000781c */ /* 0x000fda0003f0f008 */
[----:B------:R-:W-:Y:S05]  /*2360*/  @!P0 BRA `(.L_x_21) ;  /* 0x00000008003c8947 */ /* 0x000fea0003800000 */
[----:B0-2---:R-:W-:Y:S01]  /*2370*/  IMAD.U32 R10, RZ, RZ, UR10 ;  /* 0x0000000aff0a7e24 */ /* 0x005fe2000f8e00ff */
[----:B------:R-:W-:Y:S01]  /*2380*/  UMOV UR15, UR9 ;  /* 0x00000009000f7c82 */ /* 0x000fe20008000000 */
[----:B------:R-:W-:-:S05]  /*2390*/  ULDC UR24, c[0x0][0x50c] ;  /* 0x0001430000187ab9 */ /* 0x000fca0000000800 */
.L_x_29:
[----:B------:R-:W-:-:S06]  /*23a0*/  UISETP.NE.AND UP0, UPT, UR25, 0x3, UPT ;  /* 0x000000031900788c */ /* 0x000fcc000bf05270 */
[----:B------:R-:W-:-:S13]  /*23b0*/  PLOP3.LUT P1, PT, PT, PT, UP0, 0x80, 0x0 ;  /* 0x000000000000781c */ /* 0x000fda0003f2f008 */
[----:B0-2---:R-:W-:Y:S05]  /*23c0*/  @!P1 BRA `(.L_x_22) ;  /* 0x0000000000049947 */ /* 0x005fea0003800000 */
[----:B------:R-:W-:Y:S01]  /*23d0*/  BPT.TRAP 0x1 ;  /* 0x000000040000795c */ /* 0x000fe20000300000 */
.L_x_22:
[----:B------:R-:W-:Y:S01]  /*23e0*/  ULEA UR16, UR12, UR8, 0x3 ;  /* 0x000000080c107291 */ /* 0x000fe2000f8e183f */
[----:B------:R-:W-:-:S08]  /*23f0*/  SHF.L.U32 R11, R147, 0x1f, RZ ;  /* 0x0000001f930b7819 */ /* 0x000fd000000006ff */
[----:B------:R0:W2:Y:S01]  /*2400*/  SYNCS.PHASECHK.TRANS64.TRYWAIT P0, [UR16], R11 ;  /* 0x0000000bff0075a7 */ /* 0x0000a20008000150 */
[----:B------:R-:W-:Y:S05]  /*2410*/  @!P1 BRA `(.L_x_23) ;  /* 0x0000000000049947 */ /* 0x000fea0003800000 */
[----:B------:R-:W-:Y:S01]  /*2420*/  BPT.TRAP 0x1 ;  /* 0x000000040000795c */ /* 0x000fe20000300000 */
.L_x_23:
[----:B--2---:R-:W-:Y:S05]  /*2430*/  @P0 BRA `(.L_x_24) ;  /* 0x0000000000080947 */ /* 0x004fea0003800000 */
[----:B------:R-:W2:Y:S02]  /*2440*/  SYNCS.PHASECHK.TRANS64.TRYWAIT P0, [UR16], R11 ;  /* 0x0000000bff0075a7 */ /* 0x000ea40008000150 */
[----:B--2---:R-:W-:Y:S05]  /*2450*/  @!P0 BRA `(.L_x_25) ;  /* 0x0000006c00808947 */ /* 0x004fea0003800000 */
.L_x_24:
[----:B------:R-:W-:Y:S01]  /*2460*/  UIADD3 UR16, UR8, 0x180, URZ ;  /* 0x0000018008107890 */ /* 0x000fe2000fffe03f */
[----:B------:R-:W-:Y:S01]  /*2470*/  WARPGROUP.ARRIVE ;  /* 0x00000000000079c5 */ /* 0x000fe20000000000 */
[----:B------:R-:W-:Y:S02]  /*2480*/  UIADD3 UR17, UR8, 0x8180, URZ ;  /* 0x0000818008117890 */ /* 0x000fe4000fffe03f */
[----:B------:R-:W-:Y:S02]  /*2490*/  UISETP.NE.AND UP0, UPT, UR5, URZ, UPT ;  /* 0x0000003f0500728c */ /* 0x000fe4000bf05270 */
[----:B------:R-:W-:Y:S02]  /*24a0*/  USHF.R.U32.HI UR16, URZ, 0x4, UR16 ;  /* 0x000000043f107899 */ /* 0x000fe40008011610 */
[----:B------:R-:W-:Y:S02]  /*24b0*/  USHF.R.U32.HI UR17, URZ, 0x4, UR17 ;  /* 0x000000043f117899 */ /* 0x000fe40008011611 */
[----:B------:R-:W-:-:S02]  /*24c0*/  USEL UR6, UR6, URZ, !UP0 ;  /* 0x0000003f06067287 */ /* 0x000fc4000c000000 */
[----:B------:R-:W-:Y:S02]  /*24d0*/  ULOP3.LUT UR16, UR16, 0x3fff, URZ, 0xc0, !UPT ;  /* 0x00003fff10107892 */ /* 0x000fe4000f8ec03f */
[----:B------:R-:W-:Y:S02]  /*24e0*/  ULOP3.LUT UR17, UR17, 0x3fff, URZ, 0xc0, !UPT ;  /* 0x00003fff11117892 */ /* 0x000fe4000f8ec03f */
[----:B------:R-:W-:Y:S02]  /*24f0*/  UISETP.NE.U32.AND UP0, UPT, UR6, URZ, UPT ;  /* 0x0000003f0600728c */ /* 0x000fe4000bf05070 */
[----:B------:R-:W-:Y:S02]  /*2500*/  ULOP3.LUT UR5, UR16, 0x10000, URZ, 0xfc, !UPT ;  /* 0x0001000010057892 */ /* 0x000fe4000f8efc3f */
[----:B------:R-:W-:Y:S02]  /*2510*/  ULOP3.LUT UR6, UR17, 0x10000, URZ, 0xfc, !UPT ;  /* 0x0001000011067892 */ /* 0x000fe4000f8efc3f */
[----:B------:R-:W-:-:S02]  /*2520*/  ULEA UR5, UR12, UR5, 0x9 ;  /* 0x000000050c057291 */ /* 0x000fc4000f8e483f */
[----:B------:R-:W-:Y:S01]  /*2530*/  ULEA UR6, UR12, UR6, 0xa ;  /* 0x000000060c067291 */ /* 0x000fe2000f8e503f */
[----:B------:R-:W-:Y:S01]  /*2540*/  UMOV UR17, 0x40000040 ;  /* 0x4000004000117882 */ /* 0x000fe20000000000 */
[----:B------:R-:W-:Y:S01]  /*2550*/  UMOV UR19, 0x40000040 ;  /* 0x4000004000137882 */ /* 0x000fe20000000000 */
[----:B------:R-:W-:Y:S02]  /*2560*/  UIADD3 UR4, UR4, 0x4, URZ ;  /* 0x0000000404047890 */ /* 0x000fe4000fffe03f */
[----:B------:R-:W-:Y:S02]  /*2570*/  UMOV UR16, UR5 ;  /* 0x0000000500107c82 */ /* 0x000fe40008000000 */
[----:B------:R-:W-:Y:S02]  /*2580*/  UMOV UR18, UR6 ;  /* 0x0000000600127c82 */ /* 0x000fe40008000000 */
[----:B------:R-:W-:Y:S01]  /*2590*/  QGMMA.64x128x32.F32.E5M2.E5M2 R24, gdesc[UR16], R24, UP0 ;  /* 0x01e00000101879f3 */ /* 0x000fe2000bf03818 */
[----:B------:R-:W-:-:S02]  /*25a0*/  UIADD3 UR16, UR5, 0x2, URZ ;  /* 0x0000000205107890 */ /* 0x000fc4000fffe03f */
[----:B------:R-:W-:Y:S01]  /*25b0*/  UIADD3 UR18, UR6, 0x2, URZ ;  /* 0x0000000206127890 */ /* 0x000fe2000fffe03f */
[----:B------:R-:W-:Y:S01]  /*25c0*/  UMOV UR17, 0x40000040 ;  /* 0x4000004000117882 */ /* 0x000fe20000000000 */
[----:B------:R-:W-:Y:S01]  /*25d0*/  UMOV UR19, 0x40000040 ;  /* 0x4000004000137882 */ /* 0x000fe20000000000 */
[----:B------:R-:W-:-:S06]  /*25e0*/  UISETP.NE.AND UP0, UPT, UR4, UR24, UPT ;  /* 0x000000180400728c */ /* 0x000fcc000bf05270 */
[----:B------:R-:W-:Y:S01]  /*25f0*/  QGMMA.64x128x32.F32.E5M2.E5M2 R24, gdesc[UR16], R24 ;  /* 0x01e00000101879f3 */ /* 0x000fe20008703818 */
[----:B------:R-:W-:Y:S02]  /*2600*/  UIADD3 UR16, UR5, 0x4, URZ ;  /* 0x0000000405107890 */ /* 0x000fe4000fffe03f */
[----:B------:R-:W-:Y:S01]  /*2610*/  UIADD3 UR18, UR6, 0x4, URZ ;  /* 0x0000000406127890 */ /* 0x000fe2000fffe03f */
[----:B------:R-:W-:Y:S01]  /*2620*/  UMOV UR17, 0x40000040 ;  /* 0x4000004000117882 */ /* 0x000fe20000000000 */
[----:B------:R-:W-:-:S07]  /*2630*/  UMOV UR19, 0x40000040 ;  /* 0x4000004000137882 */ /* 0x000fce0000000000 */
[----:B------:R-:W-:Y:S01]  /*2640*/  QGMMA.64x128x32.F32.E5M2.E5M2 R24, gdesc[UR16], R24 ;  /* 0x01e00000101879f3 */ /* 0x000fe20008703818 */
[----:B------:R-:W-:Y:S02]  /*2650*/  UIADD3 UR16, UR5, 0x6, URZ ;  /* 0x0000000605107890 */ /* 0x000fe4000fffe03f */
[----:B------:R-:W-:Y:S01]  /*2660*/  UIADD3 UR18, UR6, 0x6, URZ ;  /* 0x0000000606127890 */ /* 0x000fe2000fffe03f */
[----:B------:R-:W-:Y:S01]  /*2670*/  UMOV UR17, 0x40000040 ;  /* 0x4000004000117882 */ /* 0x000fe20000000000 */
[----:B------:R-:W-:Y:S01]  /*2680*/  UMOV UR19, 0x40000040 ;  /* 0x4000004000137882 */ /* 0x000fe20000000000 */
[----:B------:R-:W-:-:S06]  /*2690*/  USEL UR5, URZ, 0x1, UP0 ;  /* 0x000000013f057887 */ /* 0x000fcc0008000000 */
[----:B------:R-:W-:Y:S01]  /*26a0*/  ISETP.NE.AND P0, PT, RZ, UR5, PT ;  /* 0x00000005ff007c0c */ /* 0x000fe2000bf05270 */
[----:B------:R-:W-:Y:S03]  /*26b0*/  QGMMA.64x128x32.F32.E5M2.E5M2 R24, gdesc[UR16], R24, gsb0 ;  /* 0x01e00000101879f3 */ /* 0x000fe60008003818 */
[----:B------:R-:W-:-:S09]  /*26c0*/  WARPGROUP.DEPBAR.LE gsb0, 0x1 ;  /* 0x00008000000079c5 */ /* 0x000fd20000010100 */
[----:B------:R-:W-:Y:S05]  /*26d0*/  @!P0 BRA `(.L_x_26) ;  /* 0x0000000400088947 */ /* 0x000fea0003800000 */
[----:B------:R-:W-:Y:S02]  /*26e0*/  WARPGROUP.DEPBAR.LE gsb0, 0x0 ;  /* 0x00008000000079c5 */ /* 0x000fe40000010000 */
[----:B------:R-:W-:-:S01]  /*26f0*/  FADD R143, R24, R143 ;  /* 0x0000008f188f7221 */ /* 0x000fc20000000000 */
[----:B------:R-:W-:Y:S01]  /*2700*/  FADD R142, R25, R142 ;  /* 0x0000008e198e7221 */ /* 0x000fe20000000000 */
        /* <DEDUP_REMOVED lines=62> */
[----:B------:R-:W-:-:S06]  /*2af0*/  UMOV UR4, URZ ;  /* 0x0000003f00047c82 */ /* 0x000fcc0008000000 */
.L_x_26:
[----:B------:R-:W-:Y:S05]  /*2b00*/  @!P1 BRA `(.L_x_27) ;  /* 0x0000000000049947 */ /* 0x000fea0003800000 */
[----:B------:R-:W-:Y:S01]  /*2b10*/  BPT.TRAP 0x1 ;  /* 0x000000040000795c */ /* 0x000fe20000300000 */
.L_x_27:
[----:B------:R-:W-:Y:S02]  /*2b20*/  UISETP.GT.U32.AND UP0, UPT, UR13, 0x1, UPT ;  /* 0x000000010d00788c */ /* 0x000fe4000bf04070 */
[----:B------:R-:W-:-:S04]  /*2b30*/  ULEA UR6, UR15, UR8, 0x3 ;  /* 0x000000080f067291 */ /* 0x000fc8000f8e183f */
[----:B------:R-:W-:Y:S01]  /*2b40*/  UIADD3 UR6, UR6, 0x20, URZ ;  /* 0x0000002006067890 */ /* 0x000fe2000fffe03f */
[----:B------:R-:W-:-:S03]  /*2b50*/  PLOP3.LUT P0, PT, PT, PT, UP0, 0x80, 0x0 ;  /* 0x000000000000781c */ /* 0x000fc60003f0f008 */
[----:B------:R-:W-:-:S09]  /*2b60*/  UPRMT UR6, URZ, 0x654, UR6 ;  /* 0x000006543f067896 */ /* 0x000fd20008000006 */
[----:B------:R-:W-:Y:S01]  /*2b70*/  SYNCS.ARRIVE.TRANS64.RED.A1T0 RZ, [UR6], RZ ;  /* 0x000000ffffff79a7 */ /* 0x000fe20008100406 */
[----:B------:R-:W-:Y:S05]  /*2b80*/  @P0 BRA `(.L_x_28) ;  /* 0x0000000000040947 */ /* 0x000fea0003800000 */
[----:B------:R-:W-:Y:S01]  /*2b90*/  BPT.TRAP 0x1 ;  /* 0x000000040000795c */ /* 0x000fe20000300000 */
.L_x_28:
[----:B------:R-:W-:Y:S01]  /*2ba0*/  UIADD3 UR12, UR12, 0x1, URZ ;  /* 0x000000010c0c7890 */ /* 0x000fe2000fffe03f */
[C---:B------:R-:W-:Y:S01]  /*2bb0*/  ISETP.GT.AND P0, PT, R10.reuse, 0x1, PT ;  /* 0x000000010a00780c */ /* 0x040fe20003f04270 */
[----:B------:R-:W-:Y:S01]  /*2bc0*/  UIADD3 UR15, UR15, 0x1, URZ ;  /* 0x000000010f0f7890 */ /* 0x000fe2000fffe03f */
[----:B------:R-:W-:Y:S01]  /*2bd0*/  VIADD R10, R10, 0xffffffff ;  /* 0xffffffff0a0a7836 */ /* 0x000fe20000000000 */
[----:B------:R-:W-:Y:S02]  /*2be0*/  UISETP.NE.AND UP0, UPT, UR12, 0x4, UPT ;  /* 0x000000040c00788c */ /* 0x000fe4000bf05270 */
[----:B------:R-:W-:Y:S02]  /*2bf0*/  UISETP.NE.AND UP1, UPT, UR15, 0x4, UPT ;  /* 0x000000040f00788c */ /* 0x000fe4000bf25270 */
[----:B------:R-:W-:Y:S02]  /*2c00*/  USEL UR6, URZ, 0x1, UP0 ;  /* 0x000000013f067887 */ /* 0x000fe40008000000 */
[----:B------:R-:W-:-:S02]  /*2c10*/  USEL UR12, UR12, URZ, UP0 ;  /* 0x0000003f0c0c7287 */ /* 0x000fc40008000000 */
[----:B------:R-:W-:Y:S02]  /*2c20*/  USEL UR15, UR15, URZ, UP1 ;  /* 0x0000003f0f0f7287 */ /* 0x000fe40008800000 */
[----:B------:R-:W-:Y:S01]  /*2c30*/  LOP3.LUT R147, R147, UR6, RZ, 0x3c, !PT ;  /* 0x0000000693937c12 */ /* 0x000fe2000f8e3cff */
[----:B------:R-:W-:Y:S01]  /*2c40*/  UMOV UR6, 0x1 ;  /* 0x0000000100067882 */ /* 0x000fe20000000000 */
[----:B------:R-:W-:Y:S08]  /*2c50*/  @P0 BRA `(.L_x_29) ;  /* 0xfffffff400d00947 */ /* 0x000ff0000383ffff */
.L_x_21:
[----:B------:R-:W-:Y:S01]  /*2c60*/  UISETP.NE.AND UP0, UPT, UR4, URZ, UPT ;  /* 0x0000003f0400728c */ /* 0x000fe2000bf05270 */
[----:B0-2---:R-:W0:Y:S03]  /*2c70*/  LDC R10, c[0x0][0x28c] ;  /* 0x0000a300ff0a7b82 */ /* 0x005e260000000800 */
[----:B------:R-:W-:-:S06]  /*2c80*/  USEL UR4, URZ, 0x1, !UP0 ;  /* 0x000000013f047887 */ /* 0x000fcc000c000000 */
[----:B------:R-:W-:-:S13]  /*2c90*/  ISETP.NE.AND P0, PT, RZ, UR4, PT ;  /* 0x00000004ff007c0c */ /* 0x000fda000bf05270 */
[----:B------:R-:W-:Y:S05]  /*2ca0*/  @!P0 BRA `(.L_x_30) ;  /* 0x0000000400048947 */ /* 0x000fea0003800000 */
[----:B------:R-:W-:Y:S02]  /*2cb0*/  WARPGROUP.DEPBAR.LE gsb0, 0x0 ;  /* 0x00008000000079c5 */ /* 0x000fe40000010000 */
[----:B------:R-:W-:Y:S01]  /*2cc0*/  FADD R143, R24, R143 ;  /* 0x0000008f188f7221 */ /* 0x000fe20000000000 */
        /* <DEDUP_REMOVED lines=62> */
[----:B------:R-:W-:-:S07]  /*30b0*/  FADD R18, R18, R87 ;  /* 0x0000005712127221 */ /* 0x000fce0000000000 */
.L_x_30:
[----:B0-----:R-:W-:Y:S01]  /*30c0*/  ISETP.GE.AND P0, PT, R10, 0x1, PT ;  /* 0x000000010a00780c */ /* 0x001fe20003f06270 */
[----:B------:R0:W-:Y:S01]  /*30d0*/  SYNCS.ARRIVE.TRANS64.A1T0 RZ, [R145+UR27], RZ ;  /* 0x000000ff91ff79a7 */ /* 0x0001e2000810001b */
[----:B------:R-:W-:-:S11]  /*30e0*/  WARPGROUP.DEPBAR.LE gsb0, 0x0 ;  /* 0x00008000000079c5 */ /* 0x000fd60000010000 */
[----:B------:R-:W-:Y:S05]  /*30f0*/  @!P0 BRA `(.L_x_31) ;  /* 0x0000000000388947 */ /* 0x000fea0003800000 */
[----:B------:R-:W-:-:S06]  /*3100*/  UISETP.NE.AND UP0, UPT, UR25, 0x3, UPT ;  /* 0x000000031900788c */ /* 0x000fcc000bf05270 */
[----:B------:R-:W-:-:S13]  /*3110*/  PLOP3.LUT P0, PT, PT, PT, UP0, 0x80, 0x0 ;  /* 0x000000000000781c */ /* 0x000fda0003f0f008 */
[----:B------:R-:W-:Y:S05]  /*3120*/  @!P0 BRA `(.L_x_32) ;  /* 0x0000000000048947 */ /* 0x000fea0003800000 */
[----:B------:R-:W-:Y:S01]  /*3130*/  BPT.TRAP 0x1 ;  /* 0x000000040000795c */ /* 0x000fe20000300000 */
.L_x_32:
[----:B------:R-:W-:Y:S02]  /*3140*/  UIADD3 UR4, UR10, UR9, URZ ;  /* 0x000000090a047290 */ /* 0x000fe4000fffe03f */
[----:B------:R-:W-:Y:S02]  /*3150*/  UISETP.GT.U32.AND UP0, UPT, UR13, 0x1, UPT ;  /* 0x000000010d00788c */ /* 0x000fe4000bf04070 */
[----:B------:R-:W-:-:S04]  /*3160*/  USHF.L.U32 UR4, UR4, 0x3, URZ ;  /* 0x0000000304047899 */ /* 0x000fc8000800063f */
[----:B------:R-:W-:Y:S01]  /*3170*/  ULOP3.LUT UR4, UR4, 0x18, URZ, 0xc0, !UPT ;  /* 0x0000001804047892 */ /* 0x000fe2000f8ec03f */
[----:B------:R-:W-:-:S03]  /*3180*/  PLOP3.LUT P0, PT, PT, PT, UP0, 0x80, 0x0 ;  /* 0x000000000000781c */ /* 0x000fc60003f0f008 */
[----:B------:R-:W-:-:S04]  /*3190*/  UIADD3 UR4, UR8, 0x20, UR4 ;  /* 0x0000002008047890 */ /* 0x000fc8000fffe004 */
[----:B------:R-:W-:-:S09]  /*31a0*/  UPRMT UR4, URZ, 0x654, UR4 ;  /* 0x000006543f047896 */ /* 0x000fd20008000004 */
[----:B------:R-:W-:Y:S01]  /*31b0*/  SYNCS.ARRIVE.TRANS64.RED.A1T0 RZ, [UR4], RZ ;  /* 0x000000ffffff79a7 */ /* 0x000fe20008100404 */
[----:B------:R-:W-:Y:S05]  /*31c0*/  @P0 BRA `(.L_x_31) ;  /* 0x0000000000040947 */ /* 0x000fea0003800000 */
[----:B------:R-:W-:Y:S01]  /*31d0*/  BPT.TRAP 0x1 ;  /* 0x000000040000795c */ /* 0x000fe20000300000 */
.L_x_31:
[----:B------:R-:W-:Y:S01]  /*31e0*/  SHF.L.U32 R10, R144, 0x1f, RZ ;  /* 0x0000001f900a7819 */ /* 0x000fe200000006ff */
[----:B------:R-:W2:Y:S01]  /*31f0*/  LDC R31, c[0x0][0x288] ;  /* 0x0000a200ff1f7b82 */ /* 0x000ea20000000800 */
[----:B------:R-:W-:Y:S02]  /*3200*/  IMAD.SHL.U32 R28, R5, 0x40, RZ ;  /* 0x00000040051c7824 */ /* 0x000fe400078e00ff */
[----:B------:R-:W3:Y:S02]  /*3210*/  SYNCS.PHASECHK.TRANS64.TRYWAIT P0, [R13+URZ+0x8], R10 ;  /* 0x0000080a0d0075a7 */ /* 0x000ee4000800017f */
[----:B---3--:R-:W-:Y:S05]  /*3220*/  @!P0 BRA `(.L_x_33) ;  /* 0x0000006000248947 */ /* 0x008fea0003800000 */
.L_x_191:
[----:B------:R-:W-:Y:S01]  /*3230*/  ULDC UR4, c[0x0][0x284] ;  /* 0x0000a10000047ab9 */ /* 0x000fe20000000800 */
[----:B------:R-:W-:Y:S01]  /*3240*/  IMAD.SHL.U32 R30, R4, 0x80, RZ ;  /* 0x00000080041e7824 */ /* 0x000fe200078e00ff */
[----:B------:R-:W-:-:S04]  /*3250*/  ISETP.GE.AND P0, PT, R28, UR4, PT ;  /* 0x000000041c007c0c */ /* 0x000fc8000bf06270 */
[----:B--2---:R-:W-:-:S13]  /*3260*/  ISETP.GE.OR P0, PT, R30, R31, P0 ;  /* 0x0000001f1e00720c */ /* 0x004fda0000706670 */
[----:B------:R-:W-:Y:S05]  /*3270*/  @P0 BRA `(.L_x_34) ;  /* 0x0000004400e00947 */ /* 0x000fea0003800000 */
[----:B------:R-:W2:Y:S01]  /*3280*/  LDC.64 R32, c[0x0][0x5c8] ;  /* 0x00017200ff207b82 */ /* 0x000ea20000000a00 */
[----:B------:R-:W-:Y:S01]  /*3290*/  IMAD.SHL.U32 R24, R12, 0x2, RZ ;  /* 0x000000020c187824 */ /* 0x000fe200078e00ff */
[----:B------:R-:W-:Y:S01]  /*32a0*/  SHF.R.S32.HI R35, RZ, 0x1f, R0 ;  /* 0x0000001fff237819 */ /* 0x000fe20000011400 */
[----:B------:R-:W-:Y:S01]  /*32b0*/  ULDC.64 UR4, c[0x0][0x5d0] ;  /* 0x0001740000047ab9 */ /* 0x000fe20000000a00 */
[----:B------:R-:W-:Y:S01]  /*32c0*/  SHF.R.S32.HI R34, RZ, 0x1f, R30 ;  /* 0x0000001fff227819 */ /* 0x000fe2000001141e */
[----:B------:R-:W-:Y:S01]  /*32d0*/  BSSY B0, `(.L_x_34) ;  /* 0x0000472000007945 */ /* 0x000fe20003800000 */
[--C-:B------:R-:W-:Y:S01]  /*32e0*/  SHF.R.S32.HI R25, RZ, 0x1f, R24.reuse ;  /* 0x0000001fff197819 */ /* 0x100fe20000011418 */
[----:B------:R-:W-:Y:S02]  /*32f0*/  IMAD R27, R35, UR4, RZ ;  /* 0x00000004231b7c24 */ /* 0x000fe4000f8e02ff */
[----:B---3--:R-:W-:-:S04]  /*3300*/  IMAD.WIDE.U32 R10, R0, UR4, R24 ;  /* 0x00000004000a7c25 */ /* 0x008fc8000f8e0018 */
[----:B------:R-:W-:Y:S01]  /*3310*/  IMAD R29, R0, UR5, R27 ;  /* 0x00000005001d7c24 */ /* 0x000fe2000f8e021b */
[----:B------:R-:W-:Y:S01]  /*3320*/  IADD3 R10, P0, R30, R10, RZ ;  /* 0x0000000a1e0a7210 */ /* 0x000fe20007f1e0ff */
[----:B------:R-:W-:Y:S01]  /*3330*/  IMAD.WIDE R26, R5, 0x40, R8 ;  /* 0x00000040051a7825 */ /* 0x000fe200078e0208 */
[----:B------:R-:W-:Y:S02]  /*3340*/  ULDC.64 UR4, c[0x0][0x5c0] ;  /* 0x0001700000047ab9 */ /* 0x000fe40000000a00 */
[----:B------:R-:W-:Y:S01]  /*3350*/  IADD3.X R11, R34, R11, R29, P0, !PT ;  /* 0x0000000b220b7210 */ /* 0x000fe200007fe41d */
[----:B------:R-:W-:Y:S02]  /*3360*/  IMAD R29, R12, -0x2, R31 ;  /* 0xfffffffe0c1d7824 */ /* 0x000fe400078e021f */
[-C--:B--2---:R-:W-:Y:S02]  /*3370*/  IMAD R4, R27, R32.reuse, RZ ;  /* 0x000000201b047224 */ /* 0x084fe400078e02ff */
[----:B------:R-:W-:-:S04]  /*3380*/  IMAD.WIDE.U32 R10, R26, R32, R10 ;  /* 0x000000201a0a7225 */ /* 0x000fc800078e000a */
[----:B------:R-:W-:Y:S01]  /*3390*/  IMAD R5, R26, R33, R4 ;  /* 0x000000211a057224 */ /* 0x000fe200078e0204 */
[----:B------:R-:W-:Y:S02]  /*33a0*/  LEA R4, P0, R32, R10, 0x3 ;  /* 0x0000000a20047211 */ /* 0x000fe400078018ff */
[----:B------:R-:W-:Y:S01]  /*33b0*/  IADD3 R10, P1, R10, UR4, RZ ;  /* 0x000000040a0a7c10 */ /* 0x000fe2000ff3e0ff */
[----:B------:R-:W-:Y:S01]  /*33c0*/  IMAD.IADD R11, R11, 0x1, R5 ;  /* 0x000000010b0b7824 */ /* 0x000fe200078e0205 */
[----:B------:R-:W-:-:S04]  /*33d0*/  IADD3 R4, P2, R4, UR4, RZ ;  /* 0x0000000404047c10 */ /* 0x000fc8000ff5e0ff */
[----:B------:R-:W-:Y:S01]  /*33e0*/  LEA.HI.X R5, R32, R11, R33, 0x3, P0 ;  /* 0x0000000b20057211 */ /* 0x000fe200000f1c21 */
[----:B------:R-:W-:Y:S01]  /*33f0*/  IMAD.IADD R32, R15, 0x1, -R28 ;  /* 0x000000010f207824 */ /* 0x000fe200078e0a1c */
[----:B-1---5:R-:W-:Y:S01]  /*3400*/  FSETP.NEU.AND P0, PT, R7, RZ, PT ;  /* 0x000000ff0700720b */ /* 0x022fe20003f0d000 */
[----:B------:R-:W-:Y:S01]  /*3410*/  IMAD.IADD R28, R29, 0x1, -R30 ;  /* 0x000000011d1c7824 */ /* 0x000fe200078e0a1e */
[----:B------:R-:W-:Y:S02]  /*3420*/  IADD3.X R11, R11, UR5, RZ, P1, !PT ;  /* 0x000000050b0b7c10 */ /* 0x000fe40008ffe4ff */
[----:B------:R-:W-:-:S09]  /*3430*/  IADD3.X R5, R5, UR5, RZ, P2, !PT ;  /* 0x0000000505057c10 */ /* 0x000fd200097fe4ff */
[----:B------:R-:W-:Y:S05]  /*3440*/  @!P0 BRA `(.L_x_35) ;  /* 0x0000003400608947 */ /* 0x000fea0003800000 */
[----:B------:R-:W-:Y:S01]  /*3450*/  ULDC.64 UR4, c[0x0][0x5b8] ;  /* 0x00016e0000047ab9 */ /* 0x000fe20000000a00 */
[----:B------:R-:W-:Y:S01]  /*3460*/  ULDC.64 UR16, c[0x0][0x5a8] ;  /* 0x00016a0000107ab9 */ /* 0x000fe20000000a00 */
[----:B------:R-:W-:Y:S01]  /*3470*/  IMAD.WIDE.U32 R24, R0, UR4, R24 ;  /* 0x0000000400187c25 */ /* 0x000fe2000f8e0018 */
[----:B------:R-:W-:Y:S03]  /*3480*/  BSSY B1, `(.L_x_36) ;  /* 0x0000010000017945 */ /* 0x000fe60003800000 */
[----:B------:R-:W-:Y:S01]  /*3490*/  IMAD R29, R35, UR4, RZ ;  /* 0x00000004231d7c24 */ /* 0x000fe2000f8e02ff */
[----:B------:R-:W-:-:S03]  /*34a0*/  IADD3 R30, P0, R30, R24, RZ ;  /* 0x000000181e1e7210 */ /* 0x000fc60007f1e0ff */
[----:B------:R-:W-:Y:S01]  /*34b0*/  IMAD R29, R0, UR5, R29 ;  /* 0x00000005001d7c24 */ /* 0x000fe2000f8e021d */
[----:B------:R-:W-:Y:S01]  /*34c0*/  ULDC.64 UR4, c[0x0][0x5b0] ;  /* 0x00016c0000047ab9 */ /* 0x000fe20000000a00 */
[----:B------:R-:W-:-:S03]  /*34d0*/  PRMT R0, RZ, 0x7610, R0 ;  /* 0x00007610ff007816 */ /* 0x000fc60000000000 */
[----:B------:R-:W-:Y:S01]  /*34e0*/  IADD3.X R31, R34, R25, R29, P0, !PT ;  /* 0x00000019221f7210 */ /* 0x000fe200007fe41d */
[----:B------:R-:W-:Y:S01]  /*34f0*/  IMAD R29, R27, UR4, RZ ;  /* 0x000000041b1d7c24 */ /* 0x000fe2000f8e02ff */
[----:B------:R-:W-:Y:S01]  /*3500*/  ISETP.GE.AND P0, PT, R32, 0x1, PT ;  /* 0x000000012000780c */ /* 0x000fe20003f06270 */
[----:B------:R-:W-:-:S03]  /*3510*/  IMAD.WIDE.U32 R24, R26, UR4, R30 ;  /* 0x000000041a187c25 */ /* 0x000fc6000f8e001e */
[----:B------:R-:W-:Y:S01]  /*3520*/  ISETP.LT.OR P2, PT, R28, 0x1, !P0 ;  /* 0x000000011c00780c */ /* 0x000fe20004741670 */
[----:B------:R-:W-:Y:S01]  /*3530*/  IMAD R29, R26, UR5, R29 ;  /* 0x000000051a1d7c24 */ /* 0x000fe2000f8e021d */
[----:B------:R-:W-:-:S04]  /*3540*/  IADD3 R24, P1, R24, UR16, RZ ;  /* 0x0000001018187c10 */ /* 0x000fc8000ff3e0ff */
[----:B------:R-:W-:-:S07]  /*3550*/  IADD3.X R25, R25, UR17, R29, P1, !PT ;  /* 0x0000001119197c10 */ /* 0x000fce0008ffe41d */
[----:B------:R-:W-:Y:S05]  /*3560*/  @P2 BRA `(.L_x_37) ;  /* 0x0000000000042947 */ /* 0x000fea0003800000 */
[----:B------:R1:W5:Y:S02]  /*3570*/  LDG.E.U8 R0, desc[UR22][R24.64] ;  /* 0x0000001618007981 */ /* 0x000364000c1e1100 */
.L_x_37:
[----:B------:R-:W-:Y:S05]  /*3580*/  BSYNC B1 ;  /* 0x0000000000017941 */ /* 0x000fea0003800000 */
.L_x_36:
[----:B-----5:R-:W-:Y:S01]  /*3590*/  LOP3.LUT R0, R0, 0xff, RZ, 0xc0, !PT ;  /* 0x000000ff00007812 */ /* 0x020fe200078ec0ff */
[----:B------:R-:W-:Y:S01]  /*35a0*/  BSSY B1, `(.L_x_38) ;  /* 0x000000b000017945 */ /* 0x000fe20003800000 */
[----:B------:R-:W-:Y:S02]  /*35b0*/  ISETP.LT.OR P3, PT, R28, 0x2, !P0 ;  /* 0x000000021c00780c */ /* 0x000fe40004761670 */
[----:B------:R-:W-:-:S05]  /*35c0*/  F2FP.F16.E5M2.UNPACK_B R0, R0 ;  /* 0x00000000ff00723e */ /* 0x000fca00020004ff */
[----:B------:R-:W-:-:S05]  /*35d0*/  HADD2.F32 R0, -RZ, R0.H0_H0 ;  /* 0x20000000ff007230 */ /* 0x000fca0000004100 */
[----:B------:R-:W-:-:S04]  /*35e0*/  FMUL R0, R0, R7 ;  /* 0x0000000700007220 */ /* 0x000fc80000400000 */
[----:B------:R-:W-:-:S05]  /*35f0*/  FFMA R0, R143, R6, R0 ;  /* 0x000000068f007223 */ /* 0x000fca0000000000 */
[----:B------:R-:W-:Y:S02]  /*3600*/  F2FP.SATFINITE.E5M2.F32.PACK_AB_MERGE_C R29, RZ, R0, RZ ;  /* 0x00000000ff1d723e */ /* 0x000fe400048060ff */
[----:B------:R-:W-:-:S03]  /*3610*/  PRMT R0, RZ, 0x7610, R0 ;  /* 0x00007610ff007816 */ /* 0x000fc60000000000 */
[----:B------:R2:W-:Y:S01]  /*3620*/  @!P2 STG.E.U8 desc[UR22][R10.64], R29 ;  /* 0x0000001d0a00a986 */ /* 0x0005e2000c101116 */
[----:B------:R-:W-:Y:S05]  /*3630*/  @P3 BRA `(.L_x_39) ;  /* 0x0000000000043947 */ /* 0x000fea0003800000 */
[----:B------:R3:W5:Y:S02]  /*3640*/  LDG.E.U8 R0, desc[UR22][R24.64+0x1] ;  /* 0x0000011618007981 */ /* 0x000764000c1e1100 */
.L_x_39:
[----:B------:R-:W-:Y:S05]  /*3650*/  BSYNC B1 ;  /* 0x0000000000017941 */ /* 0x000fea0003800000 */
.L_x_38:
[----:B-----5:R-:W-:Y:S01]  /*3660*/  LOP3.LUT R0, R0, 0xff, RZ, 0xc0, !PT ;  /* 0x000000ff00007812 */ /* 0x020fe200078ec0ff */
[----:B------:R-:W-:Y:S01]  /*3670*/  BSSY B1, `(.L_x_40) ;  /* 0x0000013000017945 */ /* 0x000fe20003800000 */
[----:B--2---:R-:W-:Y:S02]  /*3680*/  IADD3 R29, P1, R26, 0x8, RZ ;  /* 0x000000081a1d7810 */ /* 0x004fe40007f3e0ff */
[----:B------:R-:W-:-:S03]  /*3690*/  F2FP.F16.E5M2.UNPACK_B R0, R0 ;  /* 0x00000000ff00723e */ /* 0x000fc600020004ff */
[----:B------:R-:W-:Y:S01]  /*36a0*/  IMAD.X R26, RZ, RZ, R27, P1 ;  /* 0x000000ffff1a7224 */ /* 0x000fe200008e061b */
[----:B------:R-:W-:Y:S01]  /*36b0*/  ISETP.GE.AND P1, PT, R32, 0x9, PT ;  /* 0x000000092000780c */ /* 0x000fe20003f26270 */
[----:B------:R-:W-:Y:S02]  /*36c0*/  HADD2.F32 R0, -RZ, R0.H0_H0 ;  /* 0x20000000ff007230 */ /* 0x000fe40000004100 */
[----:B------:R-:W-:Y:S01]  /*36d0*/  IMAD R26, R26, UR4, RZ ;  /* 0x000000041a1a7c24 */ /* 0x000fe2000f8e02ff */
[----:B------:R-:W-:Y:S01]  /*36e0*/  ISETP.LT.OR P4, PT, R28, 0x1, !P1 ;  /* 0x000000011c00780c */ /* 0x000fe20004f81670 */
[----:B------:R-:W-:-:S04]  /*36f0*/  IMAD.WIDE.U32 R30, R29, UR4, R30 ;  /* 0x000000041d1e7c25 */ /* 0x000fc8000f8e001e */
[----:B------:R-:W-:Y:S01]  /*3700*/  FMUL R27, R0, R7 ;  /* 0x00000007001b7220 */ /* 0x000fe20000400000 */
[----:B------:R-:W-:Y:S01]  /*3710*/  PRMT R0, RZ, 0x7610, R0 ;  /* 0x00007610ff007816 */ /* 0x000fe20000000000 */
[----:B------:R-:W-:Y:S02]  /*3720*/  IMAD R29, R29, UR5, R26 ;  /* 0x000000051d1d7c24 */ /* 0x000fe4000f8e021a */
[----:B------:R-:W-:Y:S01]  /*3730*/  FFMA R27, R142, R6, R27 ;  /* 0x000000068e1b7223 */ /* 0x000fe2000000001b */
[----:B------:R-:W-:-:S04]  /*3740*/  IADD3 R26, P2, R30, UR16, RZ ;  /* 0x000000101e1a7c10 */ /* 0x000fc8000ff5e0ff */
[----:B------:R-:W-:Y:S02]  /*3750*/  F2FP.SATFINITE.E5M2.F32.PACK_AB_MERGE_C R33, RZ, R27, RZ ;  /* 0x0000001bff21723e */ /* 0x000fe400048060ff */
[----:B------:R-:W-:-:S03]  /*3760*/  IADD3.X R27, R31, UR17, R29, P2, !PT ;  /* 0x000000111f1b7c10 */ /* 0x000fc600097fe41d */
[----:B------:R2:W-:Y:S01]  /*3770*/  @!P3 STG.E.U8 desc[UR22][R10.64+0x1], R33 ;  /* 0x000001210a00b986 */ /* 0x0005e2000c101116 */
[----:B------:R-:W-:Y:S05]  /*3780*/  @P4 BRA `(.L_x_41) ;  /* 0x0000000000044947 */ /* 0x000fea0003800000 */
[----:B------:R4:W5:Y:S02]  /*3790*/  LDG.E.U8 R0, desc[UR22][R26.64] ;  /* 0x000000161a007981 */ /* 0x000964000c1e1100 */
.L_x_41:
[----:B------:R-:W-:Y:S05]  /*37a0*/  BSYNC B1 ;  /* 0x0000000000017941 */ /* 0x000fea0003800000 */
.L_x_40:
        /* <DEDUP_REMOVED lines=12> */
.L_x_43:
[----:B------:R-:W-:Y:S05]  /*3870*/  BSYNC B1 ;  /* 0x0000000000017941 */ /* 0x000fea0003800000 */
.L_x_42:
[----:B-----5:R-:W-:Y:S01]  /*3880*/  LOP3.LUT R0, R0, 0xff, RZ, 0xc0, !PT ;  /* 0x000000ff00007812 */ /* 0x020fe200078ec0ff */
[----:B------:R-:W-:Y:S01]  /*3890*/  BSSY B1, `(.L_x_44) ;  /* 0x000000b000017945 */ /* 0x000fe20003800000 */
[----:B------:R-:W-:Y:S02]  /*38a0*/  ISETP.LT.OR P3, PT, R28, 0x9, !P0 ;  /* 0x000000091c00780c */ /* 0x000fe40004761670 */
[----:B------:R-:W-:-:S05]  /*38b0*/  F2FP.F16.E5M2.UNPACK_B R0, R0 ;  /* 0x00000000ff00723e */ /* 0x000fca00020004ff */
[----:B------:R-:W-:-:S05]  /*38c0*/  HADD2.F32 R0, -RZ, R0.H0_H0 ;  /* 0x20000000ff007230 */ /* 0x000fca0000004100 */
[----:B0-----:R-:W-:Y:S01]  /*38d0*/  FMUL R29, R0, R7 ;  /* 0x00000007001d7220 */ /* 0x001fe20000400000 */
[----:B------:R-:W-:-:S03]  /*38e0*/  PRMT R0, RZ, 0x7610, R0 ;  /* 0x00007610ff007816 */ /* 0x000fc60000000000 */
[----:B------:R-:W-:-:S05]  /*38f0*/  FFMA R29, R140, R6, R29 ;  /* 0x000000068c1d7223 */ /* 0x000fca000000001d */
[----:B------:R-:W-:-:S05]  /*3900*/  F2FP.SATFINITE.E5M2.F32.PACK_AB_MERGE_C R29, RZ, R29, RZ ;  /* 0x0000001dff1d723e */ /* 0x000fca00048060ff */
[----:B------:R0:W-:Y:S01]  /*3910*/  @!P2 STG.E.U8 desc[UR22][R4.64+0x1], R29 ;  /* 0x0000011d0400a986 */ /* 0x0001e2000c101116 */
[----:B------:R-:W-:Y:S05]  /*3920*/  @P3 BRA `(.L_x_45) ;  /* 0x0000000000043947 */ /* 0x000fea0003800000 */
[----:B------:R0:W5:Y:S02]  /*3930*/  LDG.E.U8 R0, desc[UR22][R24.64+0x8] ;  /* 0x0000081618007981 */ /* 0x000164000c1e1100 */
.L_x_45:
[----:B------:R-:W-:Y:S05]  /*3940*/  BSYNC B1 ;  /* 0x0000000000017941 */ /* 0x000fea0003800000 */
.L_x_44:
[----:B-----5:R-:W-:Y:S01]  /*3950*/  LOP3.LUT R0, R0, 0xff, RZ, 0xc0, !PT ;  /* 0x000000ff00007812 */ /* 0x020fe200078ec0ff */
[----:B------:R-:W-:Y:S01]  /*3960*/  BSSY B1, `(.L_x_46) ;  /* 0x000000b000017945 */ /* 0x000fe20003800000 */
[----:B------:R-:W-:Y:S02]  /*3970*/  ISETP.LT.OR P2, PT, R28, 0xa, !P0 ;  /* 0x0000000a1c00780c */ /* 0x000fe40004741670 */
[----:B------:R-:W-:-:S05]  /*3980*/  F2FP.F16.E5M2.UNPACK_B R0, R0 ;  /* 0x00000000ff00723e */ /* 0x000fca00020004ff */
[----:B------:R-:W-:-:S05]  /*3990*/  HADD2.F32 R0, -RZ, R0.H0_H0 ;  /* 0x20000000ff007230 */ /* 0x000fca0000004100 */
[----:B------:R-:W-:-:S04]  /*39a0*/  FMUL R0, R0, R7 ;  /* 0x0000000700007220 */ /* 0x000fc80000400000 */
[----:B------:R-:W-:-:S05]  /*39b0*/  FFMA R0, R139, R6, R0 ;  /* 0x000000068b007223 */ /* 0x000fca0000000000 */
[----:B0-----:R-:W-:Y:S02]  /*39c0*/  F2FP.SATFINITE.E5M2.F32.PACK_AB_MERGE_C R29, RZ, R0, RZ ;  /* 0x00000000ff1d723e */ /* 0x001fe400048060ff */
[----:B------:R-:W-:-:S03]  /*39d0*/  PRMT R0, RZ, 0x7610, R0 ;  /* 0x00007610ff007816 */ /* 0x000fc60000000000 */
[----:B------:R0:W-:Y:S01]  /*39e0*/  @!P3 STG.E.U8 desc[UR22][R10.64+0x8], R29 ;  /* 0x0000081d0a00b986 */ /* 0x0001e2000c101116 */
[----:B------:R-:W-:Y:S05]  /*39f0*/  @P2 BRA `(.L_x_47) ;  /* 0x0000000000042947 */ /* 0x000fea0003800000 */
[----:B------:R0:W5:Y:S02]  /*3a00*/  LDG.E.U8 R0, desc[UR22][R24.64+0x9] ;  /* 0x0000091618007981 */ /* 0x000164000c1e1100 */
.L_x_47:
[----:B------:R-:W-:Y:S05]  /*3a10*/  BSYNC B1 ;  /* 0x0000000000017941 */ /* 0x000fea0003800000 */
.L_x_46:
        /* <DEDUP_REMOVED lines=12> */
.L_x_49:
[----:B------:R-:W-:Y:S05]  /*3ae0*/  BSYNC B1 ;  /* 0x0000000000017941 */ /* 0x000fea0003800000 */
.L_x_48:
        /* <DEDUP_REMOVED lines=12> */
.L_x_51:
[----:B------:R-:W-:Y:S05]  /*3bb0*/  BSYNC B1 ;  /* 0x0000000000017941 */ /* 0x000fea0003800000 */
.L_x_50:
        /* <DEDUP_REMOVED lines=12> */
.L_x_53:
[----:B------:R-:W-:Y:S05]  /*3c80*/  BSYNC B1 ;  /* 0x0000000000017941 */ /* 0x000fea0003800000 */
.L_x_52:
        /* <DEDUP_REMOVED lines=12> */
.L_x_55:
[----:B------:R-:W-:Y:S05]  /*3d50*/  BSYNC B1 ;  /* 0x0000000000017941 */ /* 0x000fea0003800000 */
.L_x_54:
        /* <DEDUP_REMOVED lines=12> */
.L_x_57:
[----:B------:R-:W-:Y:S05]  /*3e20*/  BSYNC B1 ;  /* 0x0000000000017941 */ /* 0x000fea0003800000 */
.L_x_56:
        /* <DEDUP_REMOVED lines=12> */
.L_x_59:
[----:B------:R-:W-:Y:S05]  /*3ef0*/  BSYNC B1 ;  /* 0x0000000000017941 */ /* 0x000fea0003800000 */
.L_x_58:
        /* <DEDUP_REMOVED lines=12> */
.L_x_61:
[----:B------:R-:W-:Y:S05]  /*3fc0*/  BSYNC B1 ;  /* 0x0000000000017941 */ /* 0x000fea0003800000 */
.L_x_60:
        /* <DEDUP_REMOVED lines=12> */
.L_x_63:
[----:B------:R-:W-:Y:S05]  /*4090*/  BSYNC B1 ;  /* 0x0000000000017941 */ /* 0x000fea0003800000 */
.L_x_62:
        /* <DEDUP_REMOVED lines=12> */
.L_x_65:
[----:B------:R-:W-:Y:S05]  /*4160*/  BSYNC B1 ;  /* 0x0000000000017941 */ /* 0x000fea0003800000 */
.L_x_64:
        /* <DEDUP_REMOVED lines=12> */
.L_x_67:
[----:B------:R-:W-:Y:S05]  /*4230*/  BSYNC B1 ;  /* 0x0000000000017941 */ /* 0x000fea0003800000 */
.L_x_66:
        /* <DEDUP_REMOVED lines=12> */
.L_x_69:
[----:B------:R-:W-:Y:S05]  /*4300*/  BSYNC B1 ;  /* 0x0000000000017941 */ /* 0x000fea0003800000 */
.L_x_68:
        /* <DEDUP_REMOVED lines=12> */
.L_x_71:
[----:B------:R-:W-:Y:S05]  /*43d0*/  BSYNC B1 ;  /* 0x0000000000017941 */ /* 0x000fea0003800000 */
.L_x_70:
        /* <DEDUP_REMOVED lines=12> */
.L_x_73:
[----:B------:R-:W-:Y:S05]  /*44a0*/  BSYNC B1 ;  /* 0x0000000000017941 */ /* 0x000fea0003800000 */
.L_x_72:
        /* <DEDUP_REMOVED lines=12> */
.L_x_75:
[----:B------:R-:W-:Y:S05]  /*4570*/  BSYNC B1 ;  /* 0x0000000000017941 */ /* 0x000fea0003800000 */
.L_x_74:
        /* <DEDUP_REMOVED lines=12> */
.L_x_77:
[----:B------:R-:W-:Y:S05]  /*4640*/  BSYNC B1 ;  /* 0x0000000000017941 */ /* 0x000fea0003800000 */
.L_x_76:
        /* <DEDUP_REMOVED lines=12> */
.L_x_79:
[----:B------:R-:W-:Y:S05]  /*4710*/  BSYNC B1 ;  /* 0x0000000000017941 */ /* 0x000fea0003800000 */
.L_x_78:
        /* <DEDUP_REMOVED lines=12> */
.L_x_81:
[----:B------:R-:W-:Y:S05]  /*47e0*/  BSYNC B1 ;  /* 0x0000000000017941 */ /* 0x000fea0003800000 */
.L_x_80:
        /* <DEDUP_REMOVED lines=12> */
.L_x_83:
[----:B------:R-:W-:Y:S05]  /*48b0*/  BSYNC B1 ;  /* 0x0000000000017941 */ /* 0x000fea0003800000 */
.L_x_82:
        /* <DEDUP_REMOVED lines=12> */
.L_x_85:
[----:B------:R-:W-:Y:S05]  /*4980*/  BSYNC B1 ;  /* 0x0000000000017941 */ /* 0x000fea0003800000 */
.L_x_84:
        /* <DEDUP_REMOVED lines=12> */
.L_x_87:
[----:B------:R-:W-:Y:S05]  /*4a50*/  BSYNC B1 ;  /* 0x0000000000017941 */ /* 0x000fea0003800000 */
.L_x_86:
        /* <DEDUP_REMOVED lines=12> */
.L_x_89:
[----:B------:R-:W-:Y:S05]  /*4b20*/  BSYNC B1 ;  /* 0x0000000000017941 */ /* 0x000fea0003800000 */
.L_x_88:
        /* <DEDUP_REMOVED lines=12> */
.L_x_91:
[----:B------:R-:W-:Y:S05]  /*4bf0*/  BSYNC B1 ;  /* 0x0000000000017941 */ /* 0x000fea0003800000 */
.L_x_90:
        /* <DEDUP_REMOVED lines=12> */
.L_x_93:
[----:B------:R-:W-:Y:S05]  /*4cc0*/  BSYNC B1 ;  /* 0x0000000000017941 */ /* 0x000fea0003800000 */
.L_x_92:
        /* <DEDUP_REMOVED lines=12> */
.L_x_95:
[----:B------:R-:W-:Y:S05]  /*4d90*/  BSYNC B1 ;  /* 0x0000000000017941 */ /* 0x000fea0003800000 */
.L_x_94:
        /* <DEDUP_REMOVED lines=12> */
.L_x_97:
[----:B------:R-:W-:Y:S05]  /*4e60*/  BSYNC B1 ;  /* 0x0000000000017941 */ /* 0x000fea0003800000 */
.L_x_96:
        /* <DEDUP_REMOVED lines=12> */
.L_x_99:
[----:B------:R-:W-:Y:S05]  /*4f30*/  BSYNC B1 ;  /* 0x0000000000017941 */ /* 0x000fea0003800000 */
.L_x_98:
        /* <DEDUP_REMOVED lines=12> */
.L_x_101:
[----:B------:R-:W-:Y:S05]  /*5000*/  BSYNC B1 ;  /* 0x0000000000017941 */ /* 0x000fea0003800000 */
.L_x_100:
        /* <DEDUP_REMOVED lines=12> */
.L_x_103:
[----:B------:R-:W-:Y:S05]  /*50d0*/  BSYNC B1 ;  /* 0x0000000000017941 */ /* 0x000fea0003800000 */
.L_x_102:
        /* <DEDUP_REMOVED lines=12> */
.L_x_105:
[----:B------:R-:W-:Y:S05]  /*51a0*/  BSYNC B1 ;  /* 0x0000000000017941 */ /* 0x000fea0003800000 */
.L_x_104:
        /* <DEDUP_REMOVED lines=12> */
.L_x_107:
[----:B------:R-:W-:Y:S05]  /*5270*/  BSYNC B1 ;  /* 0x0000000000017941 */ /* 0x000fea0003800000 */
.L_x_106:
        /* <DEDUP_REMOVED lines=12> */
.L_x_109:
[----:B------:R-:W-:Y:S05]  /*5340*/  BSYNC B1 ;  /* 0x0000000000017941 */ /* 0x000fea0003800000 */
.L_x_108:
        /* <DEDUP_REMOVED lines=12> */
.L_x_111:
[----:B------:R-:W-:Y:S05]  /*5410*/  BSYNC B1 ;  /* 0x0000000000017941 */ /* 0x000fea0003800000 */
.L_x_110:
        /* <DEDUP_REMOVED lines=12> */
.L_x_113:
[----:B------:R-:W-:Y:S05]  /*54e0*/  BSYNC B1 ;  /* 0x0000000000017941 */ /* 0x000fea0003800000 */
.L_x_112:
        /* <DEDUP_REMOVED lines=12> */
.L_x_115:
[----:B------:R-:W-:Y:S05]  /*55b0*/  BSYNC B1 ;  /* 0x0000000000017941 */ /* 0x000fea0003800000 */
.L_x_114:
        /* <DEDUP_REMOVED lines=12> */
.L_x_117:
[----:B------:R-:W-:Y:S05]  /*5680*/  BSYNC B1 ;  /* 0x0000000000017941 */ /* 0x000fea0003800000 */
.L_x_116:
        /* <DEDUP_REMOVED lines=12> */
.L_x_119:
[----:B------:R-:W-:Y:S05]  /*5750*/  BSYNC B1 ;  /* 0x0000000000017941 */ /* 0x000fea0003800000 */
.L_x_118:
        /* <DEDUP_REMOVED lines=12> */
.L_x_121:
[----:B------:R-:W-:Y:S05]  /*5820*/  BSYNC B1 ;  /* 0x0000000000017941 */ /* 0x000fea0003800000 */
.L_x_120:
        /* <DEDUP_REMOVED lines=12> */
.L_x_123:
[----:B------:R-:W-:Y:S05]  /*58f0*/  BSYNC B1 ;  /* 0x0000000000017941 */ /* 0x000fea0003800000 */
.L_x_122:
        /* <DEDUP_REMOVED lines=12> */
.L_x_125:
[----:B------:R-:W-:Y:S05]  /*59c0*/  BSYNC B1 ;  /* 0x0000000000017941 */ /* 0x000fea0003800000 */
.L_x_124:
        /* <DEDUP_REMOVED lines=12> */
.L_x_127:
[----:B------:R-:W-:Y:S05]  /*5a90*/  BSYNC B1 ;  /* 0x0000000000017941 */ /* 0x000fea0003800000 */
.L_x_126:
        /* <DEDUP_REMOVED lines=12> */
.L_x_129:
[----:B------:R-:W-:Y:S05]  /*5b60*/  BSYNC B1 ;  /* 0x0000000000017941 */ /* 0x000fea0003800000 */
.L_x_128:
        /* <DEDUP_REMOVED lines=12> */
.L_x_131:
[----:B------:R-:W-:Y:S05]  /*5c30*/  BSYNC B1 ;  /* 0x0000000000017941 */ /* 0x000fea0003800000 */
.L_x_130:
        /* <DEDUP_REMOVED lines=12> */
.L_x_133:
[----:B------:R-:W-:Y:S05]  /*5d00*/  BSYNC B1 ;  /* 0x0000000000017941 */ /* 0x000fea0003800000 */
.L_x_132:
        /* <DEDUP_REMOVED lines=12> */
.L_x_135:
[----:B------:R-:W-:Y:S05]  /*5dd0*/  BSYNC B1 ;  /* 0x0000000000017941 */ /* 0x000fea0003800000 */
.L_x_134:
        /* <DEDUP_REMOVED lines=12> */
.L_x_137:
[----:B------:R-:W-:Y:S05]  /*5ea0*/  BSYNC B1 ;  /* 0x0000000000017941 */ /* 0x000fea0003800000 */
.L_x_136:
        /* <DEDUP_REMOVED lines=12> */
.L_x_139:
[----:B------:R-:W-:Y:S05]  /*5f70*/  BSYNC B1 ;  /* 0x0000000000017941 */ /* 0x000fea0003800000 */
.L_x_138:
        /* <DEDUP_REMOVED lines=12> */
.L_x_141:
[----:B------:R-:W-:Y:S05]  /*6040*/  BSYNC B1 ;  /* 0x0000000000017941 */ /* 0x000fea0003800000 */
.L_x_140:
        /* <DEDUP_REMOVED lines=12> */
.L_x_143:
[----:B------:R-:W-:Y:S05]  /*6110*/  BSYNC B1 ;  /* 0x0000000000017941 */ /* 0x000fea0003800000 */
.L_x_142:
        /* <DEDUP_REMOVED lines=12> */
.L_x_145:
[----:B------:R-:W-:Y:S05]  /*61e0*/  BSYNC B1 ;  /* 0x0000000000017941 */ /* 0x000fea0003800000 */
.L_x_144:
        /* <DEDUP_REMOVED lines=12> */
.L_x_147:
[----:B------:R-:W-:Y:S05]  /*62b0*/  BSYNC B1 ;  /* 0x0000000000017941 */ /* 0x000fea0003800000 */
.L_x_146:
        /* <DEDUP_REMOVED lines=12> */
.L_x_149:
[----:B------:R-:W-:Y:S05]  /*6380*/  BSYNC B1 ;  /* 0x0000000000017941 */ /* 0x000fea0003800000 */
.L_x_148:
        /* <DEDUP_REMOVED lines=12> */
.L_x_151:
[----:B------:R-:W-:Y:S05]  /*6450*/  BSYNC B1 ;  /* 0x0000000000017941 */ /* 0x000fea0003800000 */
.L_x_150:
        /* <DEDUP_REMOVED lines=12> */
.L_x_153:
[----:B------:R-:W-:Y:S05]  /*6520*/  BSYNC B1 ;  /* 0x0000000000017941 */ /* 0x000fea0003800000 */
.L_x_152:
        /* <DEDUP_REMOVED lines=12> */
.L_x_155:
[----:B------:R-:W-:Y:S05]  /*65f0*/  BSYNC B1 ;  /* 0x0000000000017941 */ /* 0x000fea0003800000 */
.L_x_154:
        /* <DEDUP_REMOVED lines=12> */
.L_x_157:
[----:B------:R-:W-:Y:S05]  /*66c0*/  BSYNC B1 ;  /* 0x0000000000017941 */ /* 0x000fea0003800000 */
.L_x_156:
        /* <DEDUP_REMOVED lines=12> */
.L_x_159:
[----:B------:R-:W-:Y:S05]  /*6790*/  BSYNC B1 ;  /* 0x0000000000017941 */ /* 0x000fea0003800000 */
.L_x_158:
        /* <DEDUP_REMOVED lines=12> */
.L_x_161:
[----:B------:R-:W-:Y:S05]  /*6860*/  BSYNC B1 ;  /* 0x0000000000017941 */ /* 0x000fea0003800000 */
.L_x_160:
[----:B-----5:R-:W-:Y:S01]  /*6870*/  LOP3.LUT R0, R0, 0xff, RZ, 0xc0, !PT ;  /* 0x000000ff00007812 */ /* 0x020fe200078ec0ff */
[----:B------:R-:W-:Y:S01]  /*6880*/  BSSY B1, `(.L_x_162) ;  /* 0x000000b000017945 */ /* 0x000fe20003800000 */
[----:B------:R-:W-:Y:S02]  /*6890*/  ISETP.LT.OR P1, PT, R28, 0x7a, !P1 ;  /* 0x0000007a1c00780c */ /* 0x000fe40004f21670 */
[----:B------:R-:W-:-:S05]  /*68a0*/  F2FP.F16.E5M2.UNPACK_B R0, R0 ;  /* 0x00000000ff00723e */ /* 0x000fca00020004ff */
[----:B------:R-:W-:-:S05]  /*68b0*/  HADD2.F32 R0, -RZ, R0.H0_H0 ;  /* 0x20000000ff007230 */ /* 0x000fca0000004100 */
[----:B------:R-:W-:-:S04]  /*68c0*/  FMUL R0, R0, R7 ;  /* 0x0000000700007220 */ /* 0x000fc80000400000 */
[----:B------:R-:W-:-:S05]  /*68d0*/  FFMA R0, R19, R6, R0 ;  /* 0x0000000613007223 */ /* 0x000fca0000000000 */
[----:B0-2---:R-:W-:Y:S02]  /*68e0*/  F2FP.SATFINITE.E5M2.F32.PACK_AB_MERGE_C R11, RZ, R0, RZ ;  /* 0x00000000ff0b723e */ /* 0x005fe400048060ff */
[----:B------:R-:W-:-:S03]  /*68f0*/  PRMT R0, RZ, 0x7610, R0 ;  /* 0x00007610ff007816 */ /* 0x000fc60000000000 */
[----:B------:R0:W-:Y:S01]  /*6900*/  @!P2 STG.E.U8 desc[UR22][R4.64+0x78], R11 ;  /* 0x0000780b0400a986 */ /* 0x0001e2000c101116 */
[----:B------:R-:W-:Y:S05]  /*6910*/  @P1 BRA `(.L_x_163) ;  /* 0x0000000000041947 */ /* 0x000fea0003800000 */
[----:B------:R2:W5:Y:S02]  /*6920*/  LDG.E.U8 R0, desc[UR22][R26.64+0x79] ;  /* 0x000079161a007981 */ /* 0x000564000c1e1100 */
.L_x_163:
[----:B------:R-:W-:Y:S05]  /*6930*/  BSYNC B1 ;  /* 0x0000000000017941 */ /* 0x000fea0003800000 */
.L_x_162:
[----:B------:R-:W-:Y:S05]  /*6940*/  @P1 BRA `(.L_x_164) ;  /* 0x0000001000281947 */ /* 0x000fea0003800000 */
[----:B-----5:R-:W-:-:S04]  /*6950*/  LOP3.LUT R0, R0, 0xff, RZ, 0xc0, !PT ;  /* 0x000000ff00007812 */ /* 0x020fc800078ec0ff */
[----:B------:R-:W-:-:S05]  /*6960*/  F2FP.F16.E5M2.UNPACK_B R0, R0 ;  /* 0x00000000ff00723e */ /* 0x000fca00020004ff */
[----:B------:R-:W-:-:S05]  /*6970*/  HADD2.F32 R0, -RZ, R0.H0_H0 ;  /* 0x20000000ff007230 */ /* 0x000fca0000004100 */
[----:B0-----:R-:W-:-:S04]  /*6980*/  FMUL R11, R0, R7 ;  /* 0x00000007000b7220 */ /* 0x001fc80000400000 */
[----:B------:R-:W-:-:S05]  /*6990*/  FFMA R11, R18, R6, R11 ;  /* 0x00000006120b7223 */ /* 0x000fca000000000b */
[----:B------:R-:W-:-:S05]  /*69a0*/  F2FP.SATFINITE.E5M2.F32.PACK_AB_MERGE_C R11, RZ, R11, RZ ;  /* 0x0000000bff0b723e */ /* 0x000fca00048060ff */
[----:B------:R0:W-:Y:S01]  /*69b0*/  STG.E.U8 desc[UR22][R4.64+0x79], R11 ;  /* 0x0000790b04007986 */ /* 0x0001e2000c101116 */
[----:B------:R-:W-:Y:S05]  /*69c0*/  BRA `(.L_x_164) ;  /* 0x0000001000087947 */ /* 0x000fea0003800000 */
.L_x_35:
[C---:B------:R-:W-:Y:S01]  /*69d0*/  ISETP.GE.AND P1, PT, R32.reuse, 0x1, PT ;  /* 0x000000012000780c */ /* 0x040fe20003f26270 */
[-C--:B------:R-:W-:Y:S01]  /*69e0*/  FMUL R143, R143, R6.reuse ;  /* 0x000000068f8f7220 */ /* 0x080fe20000400000 */
[----:B------:R-:W-:Y:S01]  /*69f0*/  ISETP.GE.AND P0, PT, R32, 0x9, PT ;  /* 0x000000092000780c */ /* 0x000fe20003f06270 */
[-C--:B------:R-:W-:Y:S01]  /*6a00*/  FMUL R142, R142, R6.reuse ;  /* 0x000000068e8e7220 */ /* 0x080fe20000400000 */
[C---:B------:R-:W-:Y:S01]  /*6a10*/  ISETP.LT.OR P2, PT, R28.reuse, 0x1, !P1 ;  /* 0x000000011c00780c */ /* 0x040fe20004f41670 */
[-C--:B------:R-:W-:Y:S01]  /*6a20*/  FMUL R141, R141, R6.reuse ;  /* 0x000000068d8d7220 */ /* 0x080fe20000400000 */
[----:B------:R-:W-:Y:S01]  /*6a30*/  ISETP.LT.OR P3, PT, R28, 0x2, !P1 ;  /* 0x000000021c00780c */ /* 0x000fe20004f61670 */
[-C--:B------:R-:W-:Y:S01]  /*6a40*/  FMUL R140, R140, R6.reuse ;  /* 0x000000068c8c7220 */ /* 0x080fe20000400000 */
[----:B------:R-:W-:Y:S01]  /*6a50*/  ISETP.LT.OR P4, PT, R28, 0x1, !P0 ;  /* 0x000000011c00780c */ /* 0x000fe20004781670 */
[-C--:B------:R-:W-:Y:S01]  /*6a60*/  FMUL R139, R139, R6.reuse ;  /* 0x000000068b8b7220 */ /* 0x080fe20000400000 */
[----:B------:R-:W-:Y:S01]  /*6a70*/  F2FP.SATFINITE.E5M2.F32.PACK_AB_MERGE_C R143, RZ, R143, RZ ;  /* 0x0000008fff8f723e */ /* 0x000fe200048060ff */
[----:B------:R-:W-:Y:S01]  /*6a80*/  FMUL R138, R138, R6 ;  /* 0x000000068a8a7220 */ /* 0x000fe20000400000 */
[----:B------:R-:W-:Y:S01]  /*6a90*/  F2FP.SATFINITE.E5M2.F32.PACK_AB_MERGE_C R25, RZ, R142, RZ ;  /* 0x0000008eff19723e */ /* 0x000fe200048060ff */
[-C--:B------:R-:W-:Y:S01]  /*6aa0*/  FMUL R137, R137, R6.reuse ;  /* 0x0000000689897220 */ /* 0x080fe20000400000 */
[----:B------:R-:W-:Y:S01]  /*6ab0*/  F2FP.SATFINITE.E5M2.F32.PACK_AB_MERGE_C R141, RZ, R141, RZ ;  /* 0x0000008dff8d723e */ /* 0x000fe200048060ff */
[-C--:B------:R-:W-:Y:S01]  /*6ac0*/  FMUL R136, R136, R6.reuse ;  /* 0x0000000688887220 */ /* 0x080fe20000400000 */
[C---:B------:R-:W-:Y:S01]  /*6ad0*/  ISETP.LT.OR P5, PT, R28.reuse, 0x9, !P0 ;  /* 0x000000091c00780c */ /* 0x040fe200047a1670 */
[----:B------:R-:W-:Y:S01]  /*6ae0*/  @!P2 STG.E.U8 desc[UR22][R10.64], R143 ;  /* 0x0000008f0a00a986 */ /* 0x000fe2000c101116 */
[C---:B------:R-:W-:Y:S01]  /*6af0*/  ISETP.LT.OR P2, PT, R28.reuse, 0x2, !P0 ;  /* 0x000000021c00780c */ /* 0x040fe20004741670 */
[-C--:B------:R-:W-:Y:S01]  /*6b00*/  FMUL R135, R135, R6.reuse ;  /* 0x0000000687877220 */ /* 0x080fe20000400000 */
[C---:B------:R-:W-:Y:S01]  /*6b10*/  ISETP.LT.OR P6, PT, R28.reuse, 0xa, !P0 ;  /* 0x0000000a1c00780c */ /* 0x040fe200047c1670 */
[----:B------:R1:W-:Y:S01]  /*6b20*/  @!P3 STG.E.U8 desc[UR22][R10.64+0x1], R25 ;  /* 0x000001190a00b986 */ /* 0x0003e2000c101116 */
[----:B------:R-:W-:Y:S01]  /*6b30*/  ISETP.LT.OR P3, PT, R28, 0x9, !P1 ;  /* 0x000000091c00780c */ /* 0x000fe20004f61670 */
[-C--:B------:R-:W-:Y:S01]  /*6b40*/  FMUL R134, R134, R6.reuse ;  /* 0x0000000686867220 */ /* 0x080fe20000400000 */
[----:B------:R-:W-:Y:S01]  /*6b50*/  F2FP.SATFINITE.E5M2.F32.PACK_AB_MERGE_C R139, RZ, R139, RZ ;  /* 0x0000008bff8b723e */ /* 0x000fe200048060ff */
[----:B------:R-:W-:Y:S01]  /*6b60*/  @!P4 STG.E.U8 desc[UR22][R4.64], R141 ;  /* 0x0000008d0400c986 */ /* 0x000fe2000c101116 */
[----:B------:R-:W-:Y:S01]  /*6b70*/  ISETP.LT.OR P4, PT, R28, 0xa, !P1 ;  /* 0x0000000a1c00780c */ /* 0x000fe20004f81670 */
[----:B------:R-:W-:Y:S01]  /*6b80*/  FMUL R133, R133, R6 ;  /* 0x0000000685857220 */ /* 0x000fe20000400000 */
[----:B------:R-:W-:Y:S01]  /*6b90*/  F2FP.SATFINITE.E5M2.F32.PACK_AB_MERGE_C R27, RZ, R138, RZ ;  /* 0x0000008aff1b723e */ /* 0x000fe200048060ff */
[-C--:B------:R-:W-:Y:S01]  /*6ba0*/  FMUL R132, R132, R6.reuse ;  /* 0x0000000684847220 */ /* 0x080fe20000400000 */
[----:B------:R-:W-:Y:S01]  /*6bb0*/  F2FP.SATFINITE.E5M2.F32.PACK_AB_MERGE_C R137, RZ, R137, RZ ;  /* 0x00000089ff89723e */ /* 0x000fe200048060ff */
[----:B------:R-:W-:Y:S01]  /*6bc0*/  FMUL R131, R131, R6 ;  /* 0x0000000683837220 */ /* 0x000fe20000400000 */
[----:B------:R-:W-:Y:S01]  /*6bd0*/  F2FP.SATFINITE.E5M2.F32.PACK_AB_MERGE_C R29, RZ, R136, RZ ;  /* 0x00000088ff1d723e */ /* 0x000fe200048060ff */
[----:B------:R-:W-:Y:S01]  /*6be0*/  FMUL R130, R130, R6 ;  /* 0x0000000682827220 */ /* 0x000fe20000400000 */
[----:B-1----:R-:W-:Y:S01]  /*6bf0*/  F2FP.SATFINITE.E5M2.F32.PACK_AB_MERGE_C R25, RZ, R140, RZ ;  /* 0x0000008cff19723e */ /* 0x002fe200048060ff */
[-C--:B------:R-:W-:Y:S01]  /*6c00*/  FMUL R129, R129, R6.reuse ;  /* 0x0000000681817220 */ /* 0x080fe20000400000 */
[----:B------:R-:W-:Y:S01]  /*6c10*/  F2FP.SATFINITE.E5M2.F32.PACK_AB_MERGE_C R135, RZ, R135, RZ ;  /* 0x00000087ff87723e */ /* 0x000fe200048060ff */
[-C--:B------:R-:W-:Y:S01]  /*6c20*/  FMUL R128, R128, R6.reuse ;  /* 0x0000000680807220 */ /* 0x080fe20000400000 */
[----:B------:R-:W-:Y:S01]  /*6c30*/  F2FP.SATFINITE.E5M2.F32.PACK_AB_MERGE_C R133, RZ, R133, RZ ;  /* 0x00000085ff85723e */ /* 0x000fe200048060ff */
[----:B------:R1:W-:Y:S01]  /*6c40*/  @!P2 STG.E.U8 desc[UR22][R4.64+0x1], R25 ;  /* 0x000001190400a986 */ /* 0x0003e2000c101116 */
[C---:B------:R-:W-:Y:S01]  /*6c50*/  ISETP.LT.OR P2, PT, R28.reuse, 0x19, !P1 ;  /* 0x000000191c00780c */ /* 0x040fe20004f41670 */
[-C--:B------:R-:W-:Y:S01]  /*6c60*/  FMUL R127, R127, R6.reuse ;  /* 0x000000067f7f7220 */ /* 0x080fe20000400000 */
[----:B------:R-:W-:Y:S01]  /*6c70*/  F2FP.SATFINITE.E5M2.F32.PACK_AB_MERGE_C R131, RZ, R131, RZ ;  /* 0x00000083ff83723e */ /* 0x000fe200048060ff */
[----:B------:R-:W-:Y:S01]  /*6c80*/  @!P3 STG.E.U8 desc[UR22][R10.64+0x8], R139 ;  /* 0x0000088b0a00b986 */ /* 0x000fe2000c101116 */
[----:B------:R-:W-:Y:S01]  /*6c90*/  ISETP.LT.OR P3, PT, R28, 0x11, !P1 ;  /* 0x000000111c00780c */ /* 0x000fe20004f61670 */
        /* <DEDUP_REMOVED lines=8> */
[----:B------:R-:W-:Y:S01]  /*6d20*/  FMUL R124, R124, R6 ;  /* 0x000000067c7c7220 */ /* 0x000fe20000400000 */
[----:B-1----:R-:W-:Y:S01]  /*6d30*/  F2FP.SATFINITE.E5M2.F32.PACK_AB_MERGE_C R25, RZ, R134, RZ ;  /* 0x00000086ff19723e */ /* 0x002fe200048060ff */
[----:B------:R1:W-:Y:S01]  /*6d40*/  @!P6 STG.E.U8 desc[UR22][R4.64+0x9], R29 ;  /* 0x0000091d0400e986 */ /* 0x0003e2000c101116 */
[----:B------:R-:W-:Y:S01]  /*6d50*/  ISETP.LT.OR P6, PT, R28, 0x12, !P0 ;  /* 0x000000121c00780c */ /* 0x000fe200047c1670 */
[-C--:B------:R-:W-:Y:S01]  /*6d60*/  FMUL R123, R123, R6.reuse ;  /* 0x000000067b7b7220 */ /* 0x080fe20000400000 */
[----:B------:R-:W-:Y:S01]  /*6d70*/  FMUL R122, R122, R6 ;  /* 0x000000067a7a7220 */ /* 0x000fe20000400000 */
[----:B--2---:R-:W-:Y:S01]  /*6d80*/  F2FP.SATFINITE.E5M2.F32.PACK_AB_MERGE_C R27, RZ, R132, RZ ;  /* 0x00000084ff1b723e */ /* 0x004fe200048060ff */
[----:B------:R-:W-:Y:S01]  /*6d90*/  @!P3 STG.E.U8 desc[UR22][R10.64+0x10], R135 ;  /* 0x000010870a00b986 */ /* 0x000fe2000c101116 */
[C---:B------:R-:W-:Y:S01]  /*6da0*/  ISETP.LT.OR P3, PT, R28.reuse, 0x1a, !P1 ;  /* 0x0000001a1c00780c */ /* 0x040fe20004f61670 */
[-C--:B------:R-:W-:Y:S01]  /*6db0*/  FMUL R121, R121, R6.reuse ;  /* 0x0000000679797220 */ /* 0x080fe20000400000 */
[----:B------:R-:W-:Y:S01]  /*6dc0*/  F2FP.SATFINITE.E5M2.F32.PACK_AB_MERGE_C R125, RZ, R125, RZ ;  /* 0x0000007dff7d723e */ /* 0x000fe200048060ff */
[----:B------:R2:W-:Y:S01]  /*6dd0*/  @!P4 STG.E.U8 desc[UR22][R10.64+0x11], R25 ;  /* 0x000011190a00c986 */ /* 0x0005e2000c101116 */
[----:B------:R-:W-:Y:S01]  /*6de0*/  ISETP.LT.OR P4, PT, R28, 0x1a, !P0 ;  /* 0x0000001a1c00780c */ /* 0x000fe20004781670 */
[----:B------:R-:W-:Y:S01]  /*6df0*/  FMUL R120, R120, R6 ;  /* 0x0000000678787220 */ /* 0x000fe20000400000 */
[----:B-1----:R-:W-:Y:S01]  /*6e00*/  F2FP.SATFINITE.E5M2.F32.PACK_AB_MERGE_C R29, RZ, R126, RZ ;  /* 0x0000007eff1d723e */ /* 0x002fe200048060ff */
[----:B------:R-:W-:Y:S01]  /*6e10*/  @!P5 STG.E.U8 desc[UR22][R4.64+0x10], R133 ;  /* 0x000010850400d986 */ /* 0x000fe2000c101116 */
[C---:B------:R-:W-:Y:S01]  /*6e20*/  ISETP.LT.OR P5, PT, R28.reuse, 0x21, !P1 ;  /* 0x000000211c00780c */ /* 0x040fe20004fa1670 */
[-C--:B------:R-:W-:Y:S01]  /*6e30*/  FMUL R119, R119, R6.reuse ;  /* 0x0000000677777220 */ /* 0x080fe20000400000 */
[----:B------:R-:W-:Y:S01]  /*6e40*/  F2FP.SATFINITE.E5M2.F32.PACK_AB_MERGE_C R123, RZ, R123, RZ ;  /* 0x0000007bff7b723e */ /* 0x000fe200048060ff */
[----:B------:R1:W-:Y:S01]  /*6e50*/  @!P6 STG.E.U8 desc[UR22][R4.64+0x11], R27 ;  /* 0x0000111b0400e986 */ /* 0x0003e2000c101116 */
[----:B------:R-:W-:Y:S01]  /*6e60*/  ISETP.LT.OR P6, PT, R28, 0x22, !P1 ;  /* 0x000000221c00780c */ /* 0x000fe20004fc1670 */
[-C--:B------:R-:W-:Y:S01]  /*6e70*/  FMUL R118, R118, R6.reuse ;  /* 0x0000000676767220 */ /* 0x080fe20000400000 */
[----:B------:R-:W-:Y:S01]  /*6e80*/  F2FP.SATFINITE.E5M2.F32.PACK_AB_MERGE_C R121, RZ, R121, RZ ;  /* 0x00000079ff79723e */ /* 0x000fe200048060ff */
[----:B------:R-:W-:Y:S01]  /*6e90*/  @!P2 STG.E.U8 desc[UR22][R10.64+0x18], R131 ;  /* 0x000018830a00a986 */ /* 0x000fe2000c101116 */
[----:B------:R-:W-:Y:S01]  /*6ea0*/  ISETP.LT.OR P2, PT, R28, 0x19, !P0 ;  /* 0x000000191c00780c */ /* 0x000fe20004741670 */
[----:B------:R-:W-:Y:S01]  /*6eb0*/  FMUL R117, R117, R6 ;  /* 0x0000000675757220 */ /* 0x000fe20000400000 */
[----:B--2---:R-:W-:Y:S01]  /*6ec0*/  F2FP.SATFINITE.E5M2.F32.PACK_AB_MERGE_C R25, RZ, R130, RZ ;  /* 0x00000082ff19723e */ /* 0x004fe200048060ff */
[-C--:B------:R-:W-:Y:S01]  /*6ed0*/  FMUL R116, R116, R6.reuse ;  /* 0x0000000674747220 */ /* 0x080fe20000400000 */
[----:B------:R-:W-:Y:S01]  /*6ee0*/  F2FP.SATFINITE.E5M2.F32.PACK_AB_MERGE_C R119, RZ, R119, RZ ;  /* 0x00000077ff77723e */ /* 0x000fe200048060ff */
[----:B------:R-:W-:Y:S01]  /*6ef0*/  FMUL R115, R115, R6 ;  /* 0x0000000673737220 */ /* 0x000fe20000400000 */
[----:B------:R-:W-:Y:S01]  /*6f00*/  F2FP.SATFINITE.E5M2.F32.PACK_AB_MERGE_C R117, RZ, R117, RZ ;  /* 0x00000075ff75723e */ /* 0x000fe200048060ff */
[----:B------:R2:W-:Y:S01]  /*6f10*/  @!P3 STG.E.U8 desc[UR22][R10.64+0x19], R25 ;  /* 0x000019190a00b986 */ /* 0x0005e2000c101116 */
[----:B-1----:R-:W-:Y:S01]  /*6f20*/  F2FP.SATFINITE.E5M2.F32.PACK_AB_MERGE_C R27, RZ, R128, RZ ;  /* 0x00000080ff1b723e */ /* 0x002fe200048060ff */
[-C--:B------:R-:W-:Y:S01]  /*6f30*/  FMUL R114, R114, R6.reuse ;  /* 0x0000000672727220 */ /* 0x080fe20000400000 */
[----:B------:R-:W-:Y:S01]  /*6f40*/  ISETP.LT.OR P3, PT, R28, 0x21, !P0 ;  /* 0x000000211c00780c */ /* 0x000fe20004761670 */
[-C--:B------:R-:W-:Y:S01]  /*6f50*/  FMUL R113, R113, R6.reuse ;  /* 0x0000000671717220 */ /* 0x080fe20000400000 */
[-C--:B------:R-:W-:Y:S01]  /*6f60*/  FMUL R112, R112, R6.reuse ;  /* 0x0000000670707220 */ /* 0x080fe20000400000 */
[----:B------:R-:W-:Y:S01]  /*6f70*/  @!P2 STG.E.U8 desc[UR22][R4.64+0x18], R129 ;  /* 0x000018810400a986 */ /* 0x000fe2000c101116 */
[C---:B------:R-:W-:Y:S01]  /*6f80*/  ISETP.LT.OR P2, PT, R28.reuse, 0x29, !P0 ;  /* 0x000000291c00780c */ /* 0x040fe20004741670 */
[-C--:B------:R-:W-:Y:S01]  /*6f90*/  FMUL R111, R111, R6.reuse ;  /* 0x000000066f6f7220 */ /* 0x080fe20000400000 */
[----:B------:R-:W-:Y:S01]  /*6fa0*/  F2FP.SATFINITE.E5M2.F32.PACK_AB_MERGE_C R115, RZ, R115, RZ ;  /* 0x00000073ff73723e */ /* 0x000fe200048060ff */
[----:B------:R1:W-:Y:S01]  /*6fb0*/  @!P4 STG.E.U8 desc[UR22][R4.64+0x19], R27 ;  /* 0x0000191b0400c986 */ /* 0x0003e2000c101116 */
[----:B------:R-:W-:Y:S01]  /*6fc0*/  ISETP.LT.OR P4, PT, R28, 0x22, !P0 ;  /* 0x000000221c00780c */ /* 0x000fe20004781670 */
        /* <DEDUP_REMOVED lines=9> */
[----:B------:R-:W-:Y:S01]  /*7060*/  F2FP.SATFINITE.E5M2.F32.PACK_AB_MERGE_C R111, RZ, R111, RZ ;  /* 0x0000006fff6f723e */ /* 0x000fe200048060ff */
[----:B------:R-:W-:Y:S01]  /*7070*/  @!P3 STG.E.U8 desc[UR22][R4.64+0x20], R125 ;  /* 0x0000207d0400b986 */ /* 0x000fe2000c101116 */
[----:B-1----:R-:W-:Y:S01]  /*7080*/  F2FP.SATFINITE.E5M2.F32.PACK_AB_MERGE_C R27, RZ, R122, RZ ;  /* 0x0000007aff1b723e */ /* 0x002fe200048060ff */
[-C--:B------:R-:W-:Y:S01]  /*7090*/  FMUL R107, R107, R6.reuse ;  /* 0x000000066b6b7220 */ /* 0x080fe20000400000 */
[C---:B------:R-:W-:Y:S01]  /*70a0*/  ISETP.LT.OR P3, PT, R28.reuse, 0x2a, !P0 ;  /* 0x0000002a1c00780c */ /* 0x040fe20004761670 */
[----:B------:R1:W-:Y:S01]  /*70b0*/  @!P4 STG.E.U8 desc[UR22][R4.64+0x21], R25 ;  /* 0x000021190400c986 */ /* 0x0003e2000c101116 */
[----:B------:R-:W-:Y:S01]  /*70c0*/  ISETP.LT.OR P4, PT, R28, 0x32, !P1 ;  /* 0x000000321c00780c */ /* 0x000fe20004f81670 */
[-C--:B------:R-:W-:Y:S01]  /*70d0*/  FMUL R106, R106, R6.reuse ;  /* 0x000000066a6a7220 */ /* 0x080fe20000400000 */
[----:B------:R-:W-:Y:S01]  /*70e0*/  F2FP.SATFINITE.E5M2.F32.PACK_AB_MERGE_C R109, RZ, R109, RZ ;  /* 0x0000006dff6d723e */ /* 0x000fe200048060ff */
[----:B------:R-:W-:Y:S01]  /*70f0*/  @!P5 STG.E.U8 desc[UR22][R10.64+0x28], R123 ;  /* 0x0000287b0a00d986 */ /* 0x000fe2000c101116 */
[C---:B------:R-:W-:Y:S01]  /*7100*/  ISETP.LT.OR P5, PT, R28.reuse, 0x31, !P0 ;  /* 0x000000311c00780c */ /* 0x040fe200047a1670 */
[----:B------:R-:W-:Y:S01]  /*7110*/  FMUL R105, R105, R6 ;  /* 0x0000000669697220 */ /* 0x000fe20000400000 */
[----:B--2---:R-:W-:Y:S01]  /*7120*/  F2FP.SATFINITE.E5M2.F32.PACK_AB_MERGE_C R29, RZ, R116, RZ ;  /* 0x00000074ff1d723e */ /* 0x004fe200048060ff */
[----:B------:R2:W-:Y:S01]  /*7130*/  @!P6 STG.E.U8 desc[UR22][R10.64+0x29], R27 ;  /* 0x0000291b0a00e986 */ /* 0x0005e2000c101116 */
[----:B------:R-:W-:Y:S01]  /*7140*/  ISETP.LT.OR P6, PT, R28, 0x32, !P0 ;  /* 0x000000321c00780c */ /* 0x000fe200047c1670 */
[-C--:B------:R-:W-:Y:S01]  /*7150*/  FMUL R104, R104, R6.reuse ;  /* 0x0000000668687220 */ /* 0x080fe20000400000 */
[----:B------:R-:W-:Y:S01]  /*7160*/  F2FP.SATFINITE.E5M2.F32.PACK_AB_MERGE_C R107, RZ, R107, RZ ;  /* 0x0000006bff6b723e */ /* 0x000fe200048060ff */
[----:B------:R-:W-:Y:S01]  /*7170*/  @!P2 STG.E.U8 desc[UR22][R4.64+0x28], R121 ;  /* 0x000028790400a986 */ /* 0x000fe2000c101116 */
[----:B------:R-:W-:Y:S01]  /*7180*/  ISETP.LT.OR P2, PT, R28, 0x31, !P1 ;  /* 0x000000311c00780c */ /* 0x000fe20004f41670 */
[----:B------:R-:W-:Y:S01]  /*7190*/  FMUL R103, R103, R6 ;  /* 0x0000000667677220 */ /* 0x000fe20000400000 */
[----:B-1----:R-:W-:Y:S01]  /*71a0*/  F2FP.SATFINITE.E5M2.F32.PACK_AB_MERGE_C R25, RZ, R120, RZ ;  /* 0x00000078ff19723e */ /* 0x002fe200048060ff */
[-C--:B------:R-:W-:Y:S01]  /*71b0*/  FMUL R102, R102, R6.reuse ;  /* 0x0000000666667220 */ /* 0x080fe20000400000 */
[-C--:B------:R-:W-:Y:S01]  /*71c0*/  FMUL R101, R101, R6.reuse ;  /* 0x0000000665657220 */ /* 0x080fe20000400000 */
[----:B------:R-:W-:Y:S01]  /*71d0*/  F2FP.SATFINITE.E5M2.F32.PACK_AB_MERGE_C R105, RZ, R105, RZ ;  /* 0x00000069ff69723e */ /* 0x000fe200048060ff */
[----:B------:R-:W-:Y:S01]  /*71e0*/  FMUL R100, R100, R6 ;  /* 0x0000000664647220 */ /* 0x000fe20000400000 */
[----:B--2---:R-:W-:Y:S01]  /*71f0*/  F2FP.SATFINITE.E5M2.F32.PACK_AB_MERGE_C R27, RZ, R118, RZ ;  /* 0x00000076ff1b723e */ /* 0x004fe200048060ff */
[----:B------:R1:W-:Y:S01]  /*7200*/  @!P3 STG.E.U8 desc[UR22][R4.64+0x29], R25 ;  /* 0x000029190400b986 */ /* 0x0003e2000c101116 */
        /* <DEDUP_REMOVED lines=9> */
[-C--:B------:R-:W-:Y:S01]  /*72a0*/  FMUL R97, R97, R6.reuse ;  /* 0x0000000661617220 */ /* 0x080fe20000400000 */
[-C--:B------:R-:W-:Y:S01]  /*72b0*/  FMUL R96, R96, R6.reuse ;  /* 0x0000000660607220 */ /* 0x080fe20000400000 */
[----:B------:R-:W-:Y:S01]  /*72c0*/  @!P5 STG.E.U8 desc[UR22][R4.64+0x30], R117 ;  /* 0x000030750400d986 */ /* 0x000fe2000c101116 */
[C---:B------:R-:W-:Y:S01]  /*72d0*/  ISETP.LT.OR P5, PT, R28.reuse, 0x39, !P0 ;  /* 0x000000391c00780c */ /* 0x040fe200047a1670 */
[----:B------:R-:W-:Y:S01]  /*72e0*/  FMUL R95, R95, R6 ;  /* 0x000000065f5f7220 */ /* 0x000fe20000400000 */
[----:B-1----:R-:W-:Y:S01]  /*72f0*/  F2FP.SATFINITE.E5M2.F32.PACK_AB_MERGE_C R25, RZ, R114, RZ ;  /* 0x00000072ff19723e */ /* 0x002fe200048060ff */
        /* <DEDUP_REMOVED lines=13> */
[C---:B------:R-:W-:Y:S01]  /*73d0*/  ISETP.LT.OR P5, PT, R28.reuse, 0x49, !P1 ;  /* 0x000000491c00780c */ /* 0x040fe20004fa1670 */
[----:B------:R-:W-:Y:S01]  /*73e0*/  FMUL R91, R91, R6 ;  /* 0x000000065b5b7220 */ /* 0x000fe20000400000 */
[----:B-1----:R-:W-:Y:S01]  /*73f0*/  F2FP.SATFINITE.E5M2.F32.PACK_AB_MERGE_C R29, RZ, R106, RZ ;  /* 0x0000006aff1d723e */ /* 0x002fe200048060ff */
        /* <DEDUP_REMOVED lines=24> */
[----:B------:R-:W-:Y:S01]  /*7580*/  FMUL R17, R17, R6 ;  /* 0x0000000611117220 */ /* 0x000fe20000400000 */
[----:B--2---:R-:W-:Y:S01]  /*7590*/  F2FP.SATFINITE.E5M2.F32.PACK_AB_MERGE_C R25, RZ, R104, RZ ;  /* 0x00000068ff19723e */ /* 0x004fe200048060ff */
[----:B------:R-:W-:Y:S01]  /*75a0*/  @!P5 STG.E.U8 desc[UR22][R10.64+0x48], R107 ;  /* 0x0000486b0a00d986 */ /* 0x000fe2000c101116 */
[----:B------:R-:W-:Y:S01]  /*75b0*/  ISETP.LT.OR P5, PT, R28, 0x51, !P1 ;  /* 0x000000511c00780c */ /* 0x000fe20004fa1670 */
[-C--:B------:R-:W-:Y:S01]  /*75c0*/  FMUL R16, R16, R6.reuse ;  /* 0x0000000610107220 */ /* 0x080fe20000400000 */
[-C--:B------:R-:W-:Y:S01]  /*75d0*/  FMUL R19, R19, R6.reuse ;  /* 0x0000000613137220 */ /* 0x080fe20000400000 */
[----:B------:R2:W-:Y:S01]  /*75e0*/  @!P6 STG.E.U8 desc[UR22][R10.64+0x49], R29 ;  /* 0x0000491d0a00e986 */ /* 0x0005e2000c101116 */
[----:B------:R-:W-:Y:S01]  /*75f0*/  ISETP.LT.OR P6, PT, R28, 0x52, !P1 ;  /* 0x000000521c00780c */ /* 0x000fe20004fc1670 */
[----:B------:R-:W-:Y:S01]  /*7600*/  FMUL R18, R18, R6 ;  /* 0x0000000612127220 */ /* 0x000fe20000400000 */
[----:B------:R-:W-:Y:S01]  /*7610*/  F2FP.SATFINITE.E5M2.F32.PACK_AB_MERGE_C R21, RZ, R21, RZ ;  /* 0x00000015ff15723e */ /* 0x000fe200048060ff */
[----:B------:R-:W-:Y:S01]  /*7620*/  @!P3 STG.E.U8 desc[UR22][R4.64+0x48], R105 ;  /* 0x000048690400b986 */ /* 0x000fe2000c101116 */
[----:B-1----:R-:W-:-:S02]  /*7630*/  F2FP.SATFINITE.E5M2.F32.PACK_AB_MERGE_C R27, RZ, R102, RZ ;  /* 0x00000066ff1b723e */ /* 0x002fc400048060ff */
[C---:B------:R-:W-:Y:S01]  /*7640*/  ISETP.LT.OR P3, PT, R28.reuse, 0x52, !P0 ;  /* 0x000000521c00780c */ /* 0x040fe20004761670 */
[----:B------:R1:W-:Y:S01]  /*7650*/  @!P4 STG.E.U8 desc[UR22][R4.64+0x49], R25 ;  /* 0x000049190400c986 */ /* 0x0003e2000c101116 */
[C---:B------:R-:W-:Y:S02]  /*7660*/  ISETP.LT.OR P4, PT, R28.reuse, 0x59, !P0 ;  /* 0x000000591c00780c */ /* 0x040fe40004781670 */
[----:B------:R-:W-:Y:S01]  /*7670*/  F2FP.SATFINITE.E5M2.F32.PACK_AB_MERGE_C R17, RZ, R17, RZ ;  /* 0x00000011ff11723e */ /* 0x000fe200048060ff */
[----:B------:R-:W-:Y:S01]  /*7680*/  @!P5 STG.E.U8 desc[UR22][R10.64+0x50], R103 ;  /* 0x000050670a00d986 */ /* 0x000fe2000c101116 */
[C---:B------:R-:W-:Y:S02]  /*7690*/  ISETP.LT.OR P5, PT, R28.reuse, 0x5a, !P0 ;  /* 0x0000005a1c00780c */ /* 0x040fe400047a1670 */
[----:B--2---:R-:W-:Y:S01]  /*76a0*/  F2FP.SATFINITE.E5M2.F32.PACK_AB_MERGE_C R29, RZ, R96, RZ ;  /* 0x00000060ff1d723e */ /* 0x004fe200048060ff */
[----:B------:R2:W-:Y:S01]  /*76b0*/  @!P6 STG.E.U8 desc[UR22][R10.64+0x51], R27 ;  /* 0x0000511b0a00e986 */ /* 0x0005e2000c101116 */
[----:B------:R-:W-:-:S02]  /*76c0*/  ISETP.LT.OR P6, PT, R28, 0x5a, !P1 ;  /* 0x0000005a1c00780c */ /* 0x000fc40004fc1670 */
[----:B------:R-:W-:Y:S01]  /*76d0*/  F2FP.SATFINITE.E5M2.F32.PACK_AB_MERGE_C R19, RZ, R19, RZ ;  /* 0x00000013ff13723e */ /* 0x000fe200048060ff */
[----:B------:R-:W-:Y:S01]  /*76e0*/  @!P2 STG.E.U8 desc[UR22][R4.64+0x50], R101 ;  /* 0x000050650400a986 */ /* 0x000fe2000c101116 */
[----:B------:R-:W-:Y:S02]  /*76f0*/  ISETP.LT.OR P2, PT, R28, 0x59, !P1 ;  /* 0x000000591c00780c */ /* 0x000fe40004f41670 */
[----:B-1----:R-:W-:Y:S02]  /*7700*/  F2FP.SATFINITE.E5M2.F32.PACK_AB_MERGE_C R25, RZ, R100, RZ ;  /* 0x00000064ff19723e */ /* 0x002fe400048060ff */
[----:B--2---:R-:W-:-:S03]  /*7710*/  F2FP.SATFINITE.E5M2.F32.PACK_AB_MERGE_C R27, RZ, R98, RZ ;  /* 0x00000062ff1b723e */ /* 0x004fc600048060ff */
[----:B------:R1:W-:Y:S01]  /*7720*/  @!P3 STG.E.U8 desc[UR22][R4.64+0x51], R25 ;  /* 0x000051190400b986 */ /* 0x0003e2000c101116 */
[----:B------:R-:W-:-:S03]  /*7730*/  ISETP.LT.OR P3, PT, R28, 0x62, !P1 ;  /* 0x000000621c00780c */ /* 0x000fc60004f61670 */
[----:B------:R2:W-:Y:S01]  /*7740*/  @!P6 STG.E.U8 desc[UR22][R10.64+0x59], R27 ;  /* 0x0000591b0a00e986 */ /* 0x0005e2000c101116 */
[----:B------:R-:W-:-:S03]  /*7750*/  ISETP.LT.OR P6, PT, R28, 0x69, !P1 ;  /* 0x000000691c00780c */ /* 0x000fc60004fc1670 */
[----:B------:R-:W-:Y:S01]  /*7760*/  @!P2 STG.E.U8 desc[UR22][R10.64+0x58], R99 ;  /* 0x000058630a00a986 */ /* 0x000fe2000c101116 */
[----:B------:R-:W-:-:S03]  /*7770*/  ISETP.LT.OR P2, PT, R28, 0x61, !P1 ;  /* 0x000000611c00780c */ /* 0x000fc60004f41670 */
[----:B------:R-:W-:Y:S01]  /*7780*/  @!P4 STG.E.U8 desc[UR22][R4.64+0x58], R97 ;  /* 0x000058610400c986 */ /* 0x000fe2000c101116 */
[C---:B------:R-:W-:Y:S02]  /*7790*/  ISETP.LT.OR P4, PT, R28.reuse, 0x61, !P0 ;  /* 0x000000611c00780c */ /* 0x040fe40004781670 */
[----:B-1----:R-:W-:Y:S01]  /*77a0*/  F2FP.SATFINITE.E5M2.F32.PACK_AB_MERGE_C R25, RZ, R94, RZ ;  /* 0x0000005eff19723e */ /* 0x002fe200048060ff */
[----:B------:R1:W-:Y:S01]  /*77b0*/  @!P5 STG.E.U8 desc[UR22][R4.64+0x59], R29 ;  /* 0x0000591d0400d986 */ /* 0x0003e2000c101116 */
[C---:B------:R-:W-:Y:S02]  /*77c0*/  ISETP.LT.OR P5, PT, R28.reuse, 0x62, !P0 ;  /* 0x000000621c00780c */ /* 0x040fe400047a1670 */
[----:B--2---:R-:W-:Y:S01]  /*77d0*/  F2FP.SATFINITE.E5M2.F32.PACK_AB_MERGE_C R27, RZ, R92, RZ ;  /* 0x0000005cff1b723e */ /* 0x004fe200048060ff */
        /* <DEDUP_REMOVED lines=8> */
[----:B--2---:R-:W-:Y:S02]  /*7860*/  F2FP.SATFINITE.E5M2.F32.PACK_AB_MERGE_C R25, RZ, R88, RZ ;  /* 0x00000058ff19723e */ /* 0x004fe400048060ff */
[C---:B------:R-:W-:Y:S01]  /*7870*/  ISETP.LT.OR P5, PT, R28.reuse, 0x71, !P0 ;  /* 0x000000711c00780c */ /* 0x040fe200047a1670 */
[----:B------:R-:W-:Y:S01]  /*7880*/  @!P6 STG.E.U8 desc[UR22][R10.64+0x68], R91 ;  /* 0x0000685b0a00e986 */ /* 0x000fe2000c101116 */
[----:B------:R-:W-:-:S03]  /*7890*/  ISETP.LT.OR P6, PT, R28, 0x71, !P1 ;  /* 0x000000711c00780c */ /* 0x000fc60004fc1670 */
[----:B------:R-:W-:Y:S01]  /*78a0*/  @!P2 STG.E.U8 desc[UR22][R10.64+0x69], R29 ;  /* 0x0000691d0a00a986 */ /* 0x000fe2000c101116 */
[----:B------:R-:W-:-:S03]  /*78b0*/  ISETP.LT.OR P2, PT, R28, 0x72, !P1 ;  /* 0x000000721c00780c */ /* 0x000fc60004f41670 */
[----:B------:R-:W-:Y:S01]  /*78c0*/  @!P3 STG.E.U8 desc[UR22][R4.64+0x68], R89 ;  /* 0x000068590400b986 */ /* 0x000fe2000c101116 */
[C---:B------:R-:W-:Y:S02]  /*78d0*/  ISETP.LT.OR P3, PT, R28.reuse, 0x79, !P1 ;  /* 0x000000791c00780c */ /* 0x040fe40004f61670 */
[C---:B------:R-:W-:Y:S01]  /*78e0*/  ISETP.LT.OR P1, PT, R28.reuse, 0x7a, !P1 ;  /* 0x0000007a1c00780c */ /* 0x040fe20004f21670 */
[----:B------:R2:W-:Y:S01]  /*78f0*/  @!P4 STG.E.U8 desc[UR22][R4.64+0x69], R25 ;  /* 0x000069190400c986 */ /* 0x0005e2000c101116 */
[C---:B------:R-:W-:Y:S02]  /*7900*/  ISETP.LT.OR P4, PT, R28.reuse, 0x72, !P0 ;  /* 0x000000721c00780c */ /* 0x040fe40004781670 */
[----:B-1----:R-:W-:Y:S01]  /*7910*/  F2FP.SATFINITE.E5M2.F32.PACK_AB_MERGE_C R27, RZ, R22, RZ ;  /* 0x00000016ff1b723e */ /* 0x002fe200048060ff */
[----:B------:R1:W-:Y:S01]  /*7920*/  @!P6 STG.E.U8 desc[UR22][R10.64+0x70], R23 ;  /* 0x000070170a00e986 */ /* 0x0003e2000c101116 */
[C---:B------:R-:W-:Y:S02]  /*7930*/  ISETP.LT.OR P6, PT, R28.reuse, 0x79, !P0 ;  /* 0x000000791c00780c */ /* 0x040fe400047c1670 */
[----:B------:R-:W-:Y:S01]  /*7940*/  ISETP.LT.OR P0, PT, R28, 0x7a, !P0 ;  /* 0x0000007a1c00780c */ /* 0x000fe20004701670 */
[----:B------:R3:W-:Y:S01]  /*7950*/  @!P2 STG.E.U8 desc[UR22][R10.64+0x71], R27 ;  /* 0x0000711b0a00a986 */ /* 0x0007e2000c101116 */
[----:B--2---:R-:W-:-:S03]  /*7960*/  F2FP.SATFINITE.E5M2.F32.PACK_AB_MERGE_C R25, RZ, R16, RZ ;  /* 0x00000010ff19723e */ /* 0x004fc600048060ff */
[----:B------:R2:W-:Y:S01]  /*7970*/  @!P5 STG.E.U8 desc[UR22][R4.64+0x70], R21 ;  /* 0x000070150400d986 */ /* 0x0005e2000c101116 */
[----:B-1----:R-:W-:Y:S02]  /*7980*/  F2FP.SATFINITE.E5M2.F32.PACK_AB_MERGE_C R23, RZ, R20, RZ ;  /* 0x00000014ff17723e */ /* 0x002fe400048060ff */
[----:B---3--:R-:W-:-:S03]  /*7990*/  F2FP.SATFINITE.E5M2.F32.PACK_AB_MERGE_C R27, RZ, R18, RZ ;  /* 0x00000012ff1b723e */ /* 0x008fc600048060ff */
[----:B------:R2:W-:Y:S04]  /*79a0*/  @!P4 STG.E.U8 desc[UR22][R4.64+0x71], R23 ;  /* 0x000071170400c986 */ /* 0x0005e8000c101116 */
[----:B------:R2:W-:Y:S04]  /*79b0*/  @!P3 STG.E.U8 desc[UR22][R10.64+0x78], R17 ;  /* 0x000078110a00b986 */ /* 0x0005e8000c101116 */
[----:B------:R2:W-:Y:S04]  /*79c0*/  @!P1 STG.E.U8 desc[UR22][R10.64+0x79], R25 ;  /* 0x000079190a009986 */ /* 0x0005e8000c101116 */
[----:B------:R2:W-:Y:S04]  /*79d0*/  @!P6 STG.E.U8 desc[UR22][R4.64+0x78], R19 ;  /* 0x000078130400e986 */ /* 0x0005e8000c101116 */
[----:B------:R2:W-:Y:S02]  /*79e0*/  @!P0 STG.E.U8 desc[UR22][R4.64+0x79], R27 ;  /* 0x0000791b04008986 */ /* 0x0005e4000c101116 */
.L_x_164:
[----:B------:R-:W-:Y:S05]  /*79f0*/  BSYNC B0 ;  /* 0x0000000000007941 */ /* 0x000fea0003800000 */
.L_x_34:
[----:B0-2---:R-:W-:Y:S01]  /*7a00*/  IMAD.U32 R4, RZ, RZ, UR20 ;  /* 0x00000014ff047e24 */ /* 0x005fe2000f8e00ff */
[----:B------:R-:W-:Y:S01]  /*7a10*/  ULDC.64 UR4, c[0x0][0x650] ;  /* 0x0001940000047ab9 */ /* 0x000fe20000000a00 */
[----:B-----5:R-:W-:Y:S01]  /*7a20*/  IMAD.U32 R0, RZ, RZ, UR7 ;  /* 0x00000007ff007e24 */ /* 0x020fe2000f8e00ff */
[----:B------:R0:W-:Y:S01]  /*7a30*/  SYNCS.ARRIVE.TRANS64.A1T0 RZ, [R14+UR27], RZ ;  /* 0x000000ff0eff79a7 */ /* 0x0001e2000810001b */
[----:B------:R-:W-:Y:S01]  /*7a40*/  IMAD.U32 R5, RZ, RZ, UR21 ;  /* 0x00000015ff057e24 */ /* 0x000fe2000f8e00ff */
[C---:B------:R-:W-:Y:S01]  /*7a50*/  LEA R2, P0, R4.reuse, R2, 0x1 ;  /* 0x0000000204027211 */ /* 0x040fe200078008ff */
[----:B------:R-:W-:Y:S01]  /*7a60*/  IMAD.MOV.U32 R5, RZ, RZ, -0x1 ;  /* 0xffffffffff057424 */ /* 0x000fe200078e00ff */
[----:B---3--:R-:W-:Y:S02]  /*7a70*/  PRMT R10, RZ, 0x7610, R10 ;  /* 0x00007610ff0a7816 */ /* 0x008fe4000000000a */
[----:B------:R-:W-:Y:S01]  /*7a80*/  LEA.HI.X R3, R4, R3, R0, 0x1, P0 ;  /* 0x0000000304037211 */ /* 0x000fe200000f0c00 */
[----:B------:R-:W-:Y:S01]  /*7a90*/  IMAD.MOV.U32 R4, RZ, RZ, -0x1 ;  /* 0xffffffffff047424 */ /* 0x000fe200078e00ff */
[----:B------:R-:W-:Y:S01]  /*7aa0*/  ISETP.GE.U32.AND P0, PT, R2, UR4, PT ;  /* 0x0000000402007c0c */ /* 0x000fe2000bf06070 */
[----:B------:R-:W-:-:S03]  /*7ab0*/  IMAD.MOV.U32 R0, RZ, RZ, -0x1 ;  /* 0xffffffffff007424 */ /* 0x000fc600078e00ff */
[----:B------:R-:W-:-:S13]  /*7ac0*/  ISETP.GE.U32.AND.EX P0, PT, R3, UR5, PT, P0 ;  /* 0x0000000503007c0c */ /* 0x000fda000bf06100 */
[----:B0-----:R-:W-:Y:S05]  /*7ad0*/  @P0 BRA `(.L_x_165) ;  /* 0x0000000400880947 */ /* 0x001fea0003800000 */
[----:B------:R-:W0:Y:S01]  /*7ae0*/  S2UR UR12, SR_CTAID.X ;  /* 0x00000000000c79c3 */ /* 0x000e220000002500 */
[----:B------:R-:W-:Y:S01]  /*7af0*/  ULDC.64 UR4, c[0x0][0x628] ;  /* 0x00018a0000047ab9 */ /* 0x000fe20000000a00 */
[----:B------:R-:W-:Y:S01]  /*7b00*/  ULDC UR6, c[0x0][0x150] ;  /* 0x0000540000067ab9 */ /* 0x000fe20000000800 */
[----:B------:R-:W-:Y:S01]  /*7b10*/  ISETP.NE.U32.AND P0, PT, RZ, UR4, PT ;  /* 0x00000004ff007c0c */ /* 0x000fe2000bf05070 */
[----:B------:R-:W-:Y:S01]  /*7b20*/  ULDC UR24, c[0x0][0x630] ;  /* 0x00018c0000187ab9 */ /* 0x000fe20000000800 */
[C---:B------:R-:W-:Y:S01]  /*7b30*/  R2UR UR30, R2.reuse ;  /* 0x00000000021e72ca */ /* 0x040fe200000e0000 */
[----:B------:R-:W-:Y:S01]  /*7b40*/  ULDC UR32, c[0x0][0x154] ;  /* 0x0000550000207ab9 */ /* 0x000fe20000000800 */
[----:B------:R-:W-:Y:S01]  /*7b50*/  ISETP.NE.AND.EX P0, PT, RZ, UR5, PT, P0 ;  /* 0x00000005ff007c0c */ /* 0x000fe2000bf05300 */
[----:B------:R-:W2:Y:S01]  /*7b60*/  S2UR UR33, SR_CTAID.Y ;  /* 0x00000000002179c3 */ /* 0x000ea20000002600 */
[----:B------:R-:W-:Y:S02]  /*7b70*/  R2UR UR31, R3 ;  /* 0x00000000031f72ca */ /* 0x000fe400000e0000 */
[----:B------:R-:W-:-:S02]  /*7b80*/  R2UR UR28, R2 ;  /* 0x00000000021c72ca */ /* 0x000fc400000e0000 */
[----:B------:R-:W-:Y:S02]  /*7b90*/  R2UR UR29, R3 ;  /* 0x00000000031d72ca */ /* 0x000fe400000e0000 */
[----:B0-----:R-:W-:-:S05]  /*7ba0*/  I2FP.F32.U32 R0, UR12 ;  /* 0x0000000c00007c45 */ /* 0x001fca0008201000 */
[----:B------:R-:W-:-:S04]  /*7bb0*/  FMUL R0, R0, UR6 ;  /* 0x0000000600007c20 */ /* 0x000fc80008400000 */
[----:B------:R0:W3:Y:S01]  /*7bc0*/  F2I.U32.TRUNC.NTZ R4, R0 ;  /* 0x0000000000047305 */ /* 0x0000e2000020f000 */
[----:B--2---:R-:W-:Y:S05]  /*7bd0*/  @!P0 BRA `(.L_x_166) ;  /* 0x0000000000308947 */ /* 0x004fea0003800000 */
        /* <DEDUP_REMOVED lines=12> */
.L_x_166:
[----:B------:R-:W-:Y:S01]  /*7ca0*/  USHF.R.U64 UR6, UR28, UR24, UR29 ;  /* 0x000000181c067299 */ /* 0x000fe2000800121d */
[----:B0-----:R-:W-:Y:S01]  /*7cb0*/  I2FP.F32.U32 R0, UR33 ;  /* 0x0000002100007c45 */ /* 0x001fe20008201000 */
[----:B------:R-:W-:Y:S02]  /*7cc0*/  USHF.R.U32.HI UR4, URZ, UR24, UR29 ;  /* 0x000000183f047299 */ /* 0x000fe4000801161d */
[----:B------:R-:W-:Y:S02]  /*7cd0*/  UIADD3 UR18, UP0, URZ, -UR6, URZ ;  /* 0x800000063f127290 */ /* 0x000fe4000ff1e03f */
[----:B------:R-:W-:Y:S01]  /*7ce0*/  FMUL R0, R0, UR32 ;  /* 0x0000002000007c20 */ /* 0x000fe20008400000 */
[----:B------:R-:W-:Y:S01]  /*7cf0*/  ULDC.64 UR28, c[0x0][0x620] ;  /* 0x00018800001c7ab9 */ /* 0x000fe20000000a00 */
[----:B------:R-:W-:Y:S01]  /*7d00*/  UIADD3.X UR4, URZ, ~UR4, URZ, UP0, !UPT ;  /* 0x800000043f047290 */ /* 0x000fe200087fe43f */
[----:B------:R-:W-:Y:S01]  /*7d10*/  UMOV UR16, UR30 ;  /* 0x0000001e00107c82 */ /* 0x000fe20008000000 */
[----:B------:R-:W-:-:S02]  /*7d20*/  UMOV UR17, UR31 ;  /* 0x0000001f00117c82 */ /* 0x000fc40008000000 */
[----:B------:R-:W0:Y:S01]  /*7d30*/  F2I.U32.TRUNC.NTZ R0, R0 ;  /* 0x0000000000007305 */ /* 0x000e22000020f000 */
[----:B------:R-:W-:Y:S02]  /*7d40*/  UIMAD UR4, UR4, UR28, URZ ;  /* 0x0000001c040472a4 */ /* 0x000fe4000f8e023f */
[----:B------:R-:W-:Y:S01]  /*7d50*/  UIMAD.WIDE.U32 UR16, UR18, UR28, UR16 ;  /* 0x0000001c121072a5 */ /* 0x000fe2000f8e0010 */
[----:B---3--:R-:W-:Y:S01]  /*7d60*/  R2UR UR28, R4 ;  /* 0x00000000041c72ca */ /* 0x008fe200000e0000 */
[----:B------:R-:W-:Y:S01]  /*7d70*/  UIMAD UR18, UR18, UR29, UR4 ;  /* 0x0000001d121272a4 */ /* 0x000fe2000f8e0204 */
[----:B------:R-:W-:Y:S01]  /*7d80*/  ULDC UR19, c[0x0][0x618] ;  /* 0x0001860000137ab9 */ /* 0x000fe20000000800 */
[----:B------:R-:W-:Y:S02]  /*7d90*/  ULDC UR36, c[0x0][0x658] ;  /* 0x0001960000247ab9 */ /* 0x000fe40000000800 */
[----:B------:R-:W-:Y:S01]  /*7da0*/  UIADD3 UR18, UR17, UR18, URZ ;  /* 0x0000001211127290 */ /* 0x000fe2000fffe03f */
[----:B------:R-:W-:Y:S01]  /*7db0*/  UMOV UR24, 0xffffffff ;  /* 0xffffffff00187882 */ /* 0x000fe20000000000 */
[----:B------:R-:W-:Y:S01]  /*7dc0*/  ULDC.64 UR4, c[0x0][0x640] ;  /* 0x0001900000047ab9 */ /* 0x000fe20000000a00 */
[----:B------:R-:W-:Y:S01]  /*7dd0*/  USHF.L.U32 UR32, UR24, UR36, URZ ;  /* 0x0000002418207299 */ /* 0x000fe2000800063f */
[----:B------:R-:W-:Y:S01]  /*7de0*/  ISETP.NE.U32.AND P0, PT, RZ, UR4, PT ;  /* 0x00000004ff007c0c */ /* 0x000fe2000bf05070 */
[----:B------:R-:W-:Y:S01]  /*7df0*/  USHF.R.U64 UR16, UR16, UR19, UR18 ;  /* 0x0000001310107299 */ /* 0x000fe20008001212 */
[----:B0-----:R-:W-:Y:S01]  /*7e00*/  R2UR UR30, R0 ;  /* 0x00000000001e72ca */ /* 0x001fe200000e0000 */
[----:B------:R-:W-:Y:S01]  /*7e10*/  USHF.R.U32.HI UR18, URZ, UR19, UR18 ;  /* 0x000000133f127299 */ /* 0x000fe20008011612 */
[----:B------:R-:W-:Y:S01]  /*7e20*/  ISETP.NE.AND.EX P0, PT, RZ, UR5, PT, P0 ;  /* 0x00000005ff007c0c */ /* 0x000fe2000bf05300 */
[----:B------:R-:W-:Y:S01]  /*7e30*/  ULDC UR31, c[0x0][0x608] ;  /* 0x00018200001f7ab9 */ /* 0x000fe20000000800 */
[----:B------:R-:W-:-:S02]  /*7e40*/  ULOP3.LUT UR37, URZ, UR32, URZ, 0x33, !UPT ;  /* 0x000000203f257292 */ /* 0x000fc4000f8e333f */
[----:B------:R-:W-:Y:S02]  /*7e50*/  USHF.R.U64 UR32, UR16, UR31, UR18 ;  /* 0x0000001f10207299 */ /* 0x000fe40008001212 */
[----:B------:R-:W-:Y:S01]  /*7e60*/  USHF.R.U32.HI UR18, URZ, UR31, UR18 ;  /* 0x0000001f3f127299 */ /* 0x000fe20008011612 */
[----:B------:R-:W-:Y:S01]  /*7e70*/  UMOV UR34, 0x1 ;  /* 0x0000000100227882 */ /* 0x000fe20000000000 */
[----:B------:R-:W-:Y:S02]  /*7e80*/  UIADD3 UR28, -UR28, URZ, URZ ;  /* 0x0000003f1c1c7290 */ /* 0x000fe4000fffe13f */
[----:B------:R-:W-:Y:S02]  /*7e90*/  USHF.L.U32 UR24, UR34, UR36, URZ ;  /* 0x0000002422187299 */ /* 0x000fe4000800063f */
[----:B------:R-:W-:Y:S01]  /*7ea0*/  USHF.R.U64 UR34, UR32, UR36, UR18 ;  /* 0x0000002420227299 */ /* 0x000fe20008001212 */
[----:B------:R-:W-:Y:S01]  /*7eb0*/  ULDC UR29, c[0x0][0x144] ;  /* 0x00005100001d7ab9 */ /* 0x000fe20000000800 */
[----:B------:R-:W-:Y:S01]  /*7ec0*/  ULDC UR15, c[0x0][0x600] ;  /* 0x00018000000f7ab9 */ /* 0x000fe20000000800 */
[----:B------:R-:W-:-:S02]  /*7ed0*/  UIADD3 UR35, -UR30, URZ, URZ ;  /* 0x0000003f1e237290 */ /* 0x000fc4000fffe13f */
[----:B------:R-:W-:Y:S02]  /*7ee0*/  USHF.R.U32.HI UR31, URZ, UR36, UR18 ;  /* 0x000000243f1f7299 */ /* 0x000fe40008011612 */
[----:B------:R-:W-:Y:S02]  /*7ef0*/  UIADD3 UR17, UR15, -0x1, URZ ;  /* 0xffffffff0f117890 */ /* 0x000fe4000fffe03f */
        /* <DEDUP_REMOVED lines=16> */
.L_x_167:
[----:B------:R-:W-:Y:S01]  /*8000*/  USHF.R.U64 UR4, UR30, UR38, UR31 ;  /* 0x000000261e047299 */ /* 0x000fe2000800121f */
[----:B------:R-:W-:Y:S01]  /*8010*/  IMAD.MOV.U32 R10, RZ, RZ, 0x1 ;  /* 0x00000001ff0a7424 */ /* 0x000fe200078e00ff */
[----:B------:R-:W-:Y:S01]  /*8020*/  ULOP3.LUT UR32, UR32, UR37, URZ, 0xc0, !UPT ;  /* 0x0000002520207292 */ /* 0x000fe2000f8ec03f */
[----:B------:R-:W-:Y:S01]  /*8030*/  IMAD.U32 R0, RZ, RZ, UR6 ;  /* 0x00000006ff007e24 */ /* 0x000fe2000f8e00ff */
[----:B------:R-:W-:Y:S02]  /*8040*/  UIADD3 UR5, -UR4, URZ, URZ ;  /* 0x0000003f04057290 */ /* 0x000fe4000fffe13f */
[----:B------:R-:W-:Y:S02]  /*8050*/  @UP2 UIMAD UR36, UR40, UR35, UR33 ;  /* 0x00000023282422a4 */ /* 0x000fe4000f8e0221 */
        /* <DEDUP_REMOVED lines=10> */
.L_x_165:
[----:B------:R-:W-:Y:S01]  /*8100*/  UIADD3 UR9, UR26, UR9, URZ ;  /* 0x000000091a097290 */ /* 0x000fe2000fffe03f */
[----:B------:R-:W-:Y:S02]  /*8110*/  LOP3.LUT P0, RZ, R10, 0xff, RZ, 0xc0, !PT ;  /* 0x000000ff0aff7812 */ /* 0x000fe4000780c0ff */
[----:B------:R-:W-:Y:S01]  /*8120*/  LOP3.LUT R144, R144, 0x1, RZ, 0x3c, !PT ;  /* 0x0000000190907812 */ /* 0x000fe200078e3cff */
[----:B------:R-:W-:Y:S02]  /*8130*/  USHF.R.U32.HI UR4, URZ, 0x2, UR9 ;  /* 0x000000023f047899 */ /* 0x000fe40008011609 */
[----:B------:R-:W-:Y:S02]  /*8140*/  UISETP.GT.U32.AND UP0, UPT, UR9, 0x3, UPT ;  /* 0x000000030900788c */ /* 0x000fe4000bf04070 */
[----:B------:R-:W-:Y:S02]  /*8150*/  ULOP3.LUT UR4, UR4, 0x1, URZ, 0xc0, !UPT ;  /* 0x0000000104047892 */ /* 0x000fe4000f8ec03f */
[----:B------:R-:W-:-:S02]  /*8160*/  UISETP.LT.U32.AND UP0, UPT, UR26, 0x4, UP0 ;  /* 0x000000041a00788c */ /* 0x000fc40008701070 */
[----:B------:R-:W-:Y:S02]  /*8170*/  UISETP.NE.U32.AND UP1, UPT, UR4, 0x1, UPT ;  /* 0x000000010400788c */ /* 0x000fe4000bf25070 */
[----:B------:R-:W-:Y:S02]  /*8180*/  USEL UR5, URZ, 0x1, !UP0 ;  /* 0x000000013f057887 */ /* 0x000fe4000c000000 */
[----:B------:R-:W-:Y:S02]  /*8190*/  UISETP.GT.U32.AND UP1, UPT, UR26, 0x3, !UP1 ;  /* 0x000000031a00788c */ /* 0x000fe4000cf24070 */
[----:B------:R-:W-:Y:S02]  /*81a0*/  ULOP3.LUT UR9, UR9, 0x3, URZ, 0xc0, !UPT ;  /* 0x0000000309097892 */ /* 0x000fe4000f8ec03f */
[----:B------:R-:W-:-:S04]  /*81b0*/  USEL UR4, URZ, 0x1, !UP1 ;  /* 0x000000013f047887 */ /* 0x000fc8000c800000 */
[----:B------:R-:W-:Y:S01]  /*81c0*/  ULOP3.LUT UR11, UR4, UR11, UR5, 0x96, !UPT ;  /* 0x0000000b040b7292 */ /* 0x000fe2000f8e9605 */
[----:B------:R-:W-:Y:S11]  /*81d0*/  @P0 BRA `(.L_x_168) ;  /* 0xffffff9000c00947 */ /* 0x000ff6000383ffff */
[----:B------:R-:W-:Y:S05]  /*81e0*/  EXIT ;  /* 0x000000000000794d */ /* 0x000fea0003800000 */
.L_x_12:
[----:B------:R-:W-:-:S08]  /*81f0*/  ISETP.NE.AND P0, PT, RZ, UR8, PT ;  /* 0x00000008ff007c0c */ /* 0x000fd0000bf05270 */
[----:B-1---5:R-:W0:-:S00]  /*8200*/  USETMAXREG.DEALLOC.CTAPOOL 0x28 ;  /* 0x00000028000079c8 */ /* 0x022e0000080e0500 */
[----:B------:R-:W-:Y:S05]  /*8210*/  @P0 EXIT ;  /* 0x000000000000094d */ /* 0x000fea0003800000 */
[----:B0-----:R-:W-:Y:S01]  /*8220*/  LOP3.LUT P0, RZ, R9, 0xff, RZ, 0xc0, !PT ;  /* 0x000000ff09ff7812 */ /* 0x001fe2000780c0ff */
[----:B------:R-:W-:Y:S02]  /*8230*/  IMAD.MOV.U32 R10, RZ, RZ, 0x1 ;  /* 0x00000001ff0a7424 */ /* 0x000fe400078e00ff */
[----:B------:R-:W-:-:S10]  /*8240*/  IMAD.MOV.U32 R11, RZ, RZ, RZ ;  /* 0x000000ffff0b7224 */ /* 0x000fd400078e00ff */
[----:B------:R-:W-:Y:S05]  /*8250*/  @!P0 BRA `(.L_x_169) ;  /* 0x0000000c00108947 */ /* 0x000fea0003800000 */
[----:B------:R-:W-:Y:S01]  /*8260*/  LOP3.LUT P0, RZ, R8, 0x1f, RZ, 0xc0, !PT ;  /* 0x0000001f08ff7812 */ /* 0x000fe2000780c0ff */
[----:B------:R-:W-:Y:S01]  /*8270*/  ULDC UR5, c[0x0][0x658] ;  /* 0x0001960000057ab9 */ /* 0x000fe20000000800 */
[----:B------:R-:W-:Y:S01]  /*8280*/  UMOV UR6, 0xffffffff ;  /* 0xffffffff00067882 */ /* 0x000fe20000000000 */
[----:B------:R-:W-:Y:S01]  /*8290*/  BSSY B0, `(.L_x_169) ;  /* 0x00000c0000007945 */ /* 0x000fe20003800000 */
[----:B------:R-:W-:Y:S01]  /*82a0*/  USHF.L.U32 UR6, UR6, UR5, URZ ;  /* 0x0000000506067299 */ /* 0x000fe2000800063f */
[C---:B------:R-:W-:Y:S01]  /*82b0*/  ISETP.NE.AND P3, PT, R12.reuse, RZ, PT ;  /* 0x000000ff0c00720c */ /* 0x040fe20003f65270 */
[----:B------:R-:W-:Y:S01]  /*82c0*/  IMAD.MOV.U32 R10, RZ, RZ, 0x1 ;  /* 0x00000001ff0a7424 */ /* 0x000fe200078e00ff */
[----:B------:R-:W-:Y:S01]  /*82d0*/  ISETP.NE.OR P0, PT, R12, RZ, !P0 ;  /* 0x000000ff0c00720c */ /* 0x000fe20004705670 */
[----:B------:R-:W-:Y:S01]  /*82e0*/  IMAD.MOV.U32 R12, RZ, RZ, 0x1 ;  /* 0x00000001ff0c7424 */ /* 0x000fe200078e00ff */
[----:B------:R-:W-:Y:S01]  /*82f0*/  ULDC UR4, c[0x0][0x600] ;  /* 0x0001800000047ab9 */ /* 0x000fe20000000800 */
[----:B------:R-:W-:Y:S01]  /*8300*/  IMAD.MOV.U32 R11, RZ, RZ, RZ ;  /* 0x000000ffff0b7224 */ /* 0x000fe200078e00ff */
[----:B------:R-:W-:Y:S01]  /*8310*/  UMOV UR8, 0x1 ;  /* 0x0000000100087882 */ /* 0x000fe20000000000 */
[----:B------:R-:W-:-:S02]  /*8320*/  UIADD3 UR27, UR14, 0x1, URZ ;  /* 0x000000010e1b7890 */ /* 0x000fc4000fffe03f */
[----:B------:R-:W-:Y:S02]  /*8330*/  ULOP3.LUT UR26, UR13, 0x2, URZ, 0xfc, !UPT ;  /* 0x000000020d1a7892 */ /* 0x000fe4000f8efc3f */
[----:B------:R-:W-:Y:S02]  /*8340*/  UIADD3 UR4, UR4, -0x1, URZ ;  /* 0xffffffff04047890 */ /* 0x000fe4000fffe03f */
[----:B------:R-:W-:Y:S02]  /*8350*/  USHF.L.U32 UR5, UR8, UR5, URZ ;  /* 0x0000000508057299 */ /* 0x000fe4000800063f */
[----:B------:R-:W-:Y:S01]  /*8360*/  ULOP3.LUT UR6, URZ, UR6, URZ, 0x33, !UPT ;  /* 0x000000063f067292 */ /* 0x000fe2000f8e333f */
[----:B------:R-:W-:-:S11]  /*8370*/  ULDC.64 UR24, c[0x0][0x198] ;  /* 0x0000660000187ab9 */ /* 0x000fd60000000a00 */
.L_x_181:
[----:B------:R-:W-:-:S03]  /*8380*/  UMOV UR8, 0xffffffff ;  /* 0xffffffff00087882 */ /* 0x000fc60000000000 */
[----:B------:R-:W-:Y:S05]  /*8390*/  BRA.DIV UR8, `(.L_x_170) ;  /* 0x0000000e08dc7947 */ /* 0x000fea000b800000 */
[----:B------:R-:W-:-:S13]  /*83a0*/  ELECT P1, URZ, PT ;  /* 0x00000000003f782f */ /* 0x000fda0003820000 */
.L_x_194:
[----:B------:R-:W0:Y:S01]  /*83b0*/  LDC R6, c[0x0][0x28c] ;  /* 0x0000a300ff067b82 */ /* 0x000e220000000800 */
[----:B------:R-:W-:Y:S01]  /*83c0*/  BSSY B1, `(.L_x_171) ;  /* 0x0000038000017945 */ /* 0x000fe20003800000 */
[----:B0-----:R-:W-:-:S13]  /*83d0*/  ISETP.LT.OR P1, PT, R6, 0x1, !P1 ;  /* 0x000000010600780c */ /* 0x001fda0004f21670 */
[----:B------:R-:W-:Y:S05]  /*83e0*/  @P1 BRA `(.L_x_172) ;  /* 0x0000000000d41947 */ /* 0x000fea0003800000 */
[----:B------:R-:W-:Y:S02]  /*83f0*/  IMAD.SHL.U32 R8, R4, 0x80, RZ ;  /* 0x0000008004087824 */ /* 0x000fe400078e00ff */
[----:B------:R-:W-:Y:S02]  /*8400*/  IMAD.SHL.U32 R9, R5, 0x40, RZ ;  /* 0x0000004005097824 */ /* 0x000fe400078e00ff */
[----:B------:R-:W-:Y:S02]  /*8410*/  IMAD.MOV.U32 R15, RZ, RZ, RZ ;  /* 0x000000ffff0f7224 */ /* 0x000fe400078e00ff */
[----:B------:R-:W-:Y:S02]  /*8420*/  IMAD.U32 R16, RZ, RZ, UR27 ;  /* 0x0000001bff107e24 */ /* 0x000fe4000f8e00ff */
[----:B------:R-:W-:Y:S02]  /*8430*/  IMAD.MOV.U32 R4, RZ, RZ, R10 ;  /* 0x000000ffff047224 */ /* 0x000fe400078e000a */
[----:B------:R-:W-:-:S07]  /*8440*/  IMAD.MOV.U32 R5, RZ, RZ, R11 ;  /* 0x000000ffff057224 */ /* 0x000fce00078e000b */
.L_x_176:
[----:B------:R-:W0:Y:S01]  /*8450*/  S2R R7, SR_CgaCtaId ;  /* 0x0000000000077919 */ /* 0x000e220000008800 */
[----:B------:R-:W-:-:S04]  /*8460*/  MOV R6, 0x400 ;  /* 0x0000040000067802 */ /* 0x000fc80000000f00 */
[----:B0-----:R-:W-:Y:S02]  /*8470*/  LEA R14, R7, R6, 0x18 ;  /* 0x00000006070e7211 */ /* 0x001fe400078ec0ff */
[----:B------:R-:W-:Y:S01]  /*8480*/  SHF.L.U32 R6, R4, 0x1f, RZ ;  /* 0x0000001f04067819 */ /* 0x000fe200000006ff */
[----:B------:R-:W0:Y:S02]  /*8490*/  @!P3 LDC R7, c[0x0][0x500] ;  /* 0x00014000ff07bb82 */ /* 0x000e240000000800 */
[----:B------:R-:W-:-:S04]  /*84a0*/  IMAD R13, R5, 0x8, R14 ;  /* 0x00000008050d7824 */ /* 0x000fc800078e020e */
[----:B------:R-:W1:Y:S02]  /*84b0*/  SYNCS.PHASECHK.TRANS64.TRYWAIT P1, [R13+URZ+0x20], R6 ;  /* 0x000020060d0075a7 */ /* 0x000e64000802017f */
[----:B-1----:R-:W-:Y:S05]  /*84c0*/  @!P1 BRA `(.L_x_173) ;  /* 0x0000000c00b09947 */ /* 0x002fea0003800000 */
.L_x_195:
[----:B------:R-:W-:Y:S01]  /*84d0*/  UPRMT UR8, UR26, 0x9910, URZ ;  /* 0x000099101a087896 */ /* 0x000fe2000800003f */
[----:B0-----:R0:W-:Y:S03]  /*84e0*/  @!P3 SYNCS.ARRIVE.TRANS64 RZ, [R13+URZ], R7 ;  /* 0x000000070dffb9a7 */ /* 0x0011e6000800003f */
[----:B------:R-:W-:-:S06]  /*84f0*/  UISETP.NE.AND UP0, UPT, UR8, 0x2, UPT ;  /* 0x000000020800788c */ /* 0x000fcc000bf05270 */
[----:B------:R-:W-:-:S13]  /*8500*/  PLOP3.LUT P1, PT, PT, PT, UP0, 0x80, 0x0 ;  /* 0x000000000000781c */ /* 0x000fda0003f2f008 */
[----:B0-----:R-:W-:Y:S05]  /*8510*/  @P1 BRA `(.L_x_174) ;  /* 0x0000000000041947 */ /* 0x001fea0003800000 */
[----:B------:R-:W-:Y:S01]  /*8520*/  BPT.TRAP 0x1 ;  /* 0x000000040000795c */ /* 0x000fe20000300000 */
.L_x_174:
[----:B------:R-:W-:Y:S05]  /*8530*/  @P0 BRA `(.L_x_175) ;  /* 0x0000000000040947 */ /* 0x000fea0003800000 */
[----:B------:R-:W-:Y:S01]  /*8540*/  BPT.TRAP 0x1 ;  /* 0x000000040000795c */ /* 0x000fe20000300000 */
.L_x_175:
[--C-:B-1----:R-:W-:Y:S01]  /*8550*/  IMAD R6, R5, 0x2000, R14.reuse ;  /* 0x0000200005067824 */ /* 0x102fe200078e020e */
[----:B------:R-:W-:Y:S01]  /*8560*/  R2UR UR22, R9 ;  /* 0x00000000091672ca */ /* 0x000fe200000e0000 */
[----:B------:R-:W-:Y:S01]  /*8570*/  IMAD R14, R5, 0x4000, R14 ;  /* 0x00004000050e7824 */ /* 0x000fe200078e020e */
[----:B------:R-:W-:Y:S01]  /*8580*/  R2UR UR9, R13 ;  /* 0x000000000d0972ca */ /* 0x000fe200000e0000 */
[----:B------:R-:W-:Y:S01]  /*8590*/  VIADD R16, R16, 0xffffffff ;  /* 0xffffffff10107836 */ /* 0x000fe20000000000 */
[----:B------:R-:W-:Y:S01]  /*85a0*/  R2UR UR8, R6 ;  /* 0x00000000060872ca */ /* 0x000fe200000e0000 */
[----:B------:R-:W-:Y:S01]  /*85b0*/  UIADD3 UR16, UP0, UR24, 0xf0, URZ ;  /* 0x000000f018107890 */ /* 0x000fe2000ff1e03f */
[----:B------:R-:W-:Y:S01]  /*85c0*/  R2UR UR11, R14 ;  /* 0x000000000e0b72ca */ /* 0x000fe200000e0000 */
[----:B------:R-:W-:Y:S01]  /*85d0*/  UIADD3 UR28, UP1, UR24, 0x1f0, URZ ;  /* 0x000001f0181c7890 */ /* 0x000fe2000ff3e03f */
[----:B------:R-:W-:Y:S01]  /*85e0*/  R2UR UR10, R15 ;  /* 0x000000000f0a72ca */ /* 0x000fe200000e0000 */
[----:B------:R-:W-:Y:S01]  /*85f0*/  UIADD3.X UR17, URZ, UR25, URZ, UP0, !UPT ;  /* 0x000000193f117290 */ /* 0x000fe200087fe43f */
[----:B------:R-:W-:Y:S01]  /*8600*/  R2UR UR12, R0 ;  /* 0x00000000000c72ca */ /* 0x000fe200000e0000 */
[----:B------:R-:W-:Y:S01]  /*8610*/  VIADD R5, R5, 0x1 ;  /* 0x0000000105057836 */ /* 0x000fe20000000000 */
[----:B------:R-:W-:Y:S01]  /*8620*/  R2UR UR23, R8 ;  /* 0x00000000081772ca */ /* 0x000fe200000e0000 */
[----:B------:R-:W-:Y:S01]  /*8630*/  UIADD3.X UR29, URZ, UR25, URZ, UP1, !UPT ;  /* 0x000000193f1d7290 */ /* 0x000fe20008ffe43f */
[----:B------:R-:W-:Y:S01]  /*8640*/  ISETP.GT.AND P2, PT, R16, 0x1, PT ;  /* 0x000000011000780c */ /* 0x000fe20003f44270 */
[----:B------:R-:W-:Y:S01]  /*8650*/  UMOV UR18, 0x0 ;  /* 0x0000000000127882 */ /* 0x000fe20000000000 */
[----:B------:R-:W-:Y:S01]  /*8660*/  UMOV UR19, 0x10000000 ;  /* 0x1000000000137882 */ /* 0x000fe20000000000 */
[----:B------:R-:W-:Y:S01]  /*8670*/  UIADD3 UR8, UR8, 0x180, URZ ;  /* 0x0000018008087890 */ /* 0x000fe2000fffe03f */
[----:B------:R-:W-:Y:S01]  /*8680*/  ISETP.NE.AND P1, PT, R5, 0x4, PT ;  /* 0x000000040500780c */ /* 0x000fe20003f25270 */
[----:B------:R-:W-:Y:S01]  /*8690*/  UIADD3 UR15, UR11, 0x8180, URZ ;  /* 0x000081800b0f7890 */ /* 0x000fe2000fffe03f */
[----:B------:R-:W-:-:S02]  /*86a0*/  VIADD R15, R15, 0x80 ;  /* 0x000000800f0f7836 */ /* 0x000fc40000000000 */
[----:B------:R-:W-:Y:S01]  /*86b0*/  UMOV UR11, UR22 ;  /* 0x00000016000b7c82 */ /* 0x000fe20008000000 */
[----:B------:R-:W-:Y:S02]  /*86c0*/  SEL R7, RZ, 0x1, P1 ;  /* 0x00000001ff077807 */ /* 0x000fe40000800000 */
[----:B------:R-:W-:Y:S01]  /*86d0*/  SEL R5, R5, RZ, P1 ;  /* 0x000000ff05057207 */ /* 0x000fe20000800000 */
[----:B------:R0:W-:Y:S01]  /*86e0*/  UTMALDG.3D [UR8], [UR16], desc[UR18] ;  /* 0x00001208100075b4 */ /* 0x0001e20008011000 */
[----:B------:R-:W-:Y:S01]  /*86f0*/  LOP3.LUT R4, R4, R7, RZ, 0x3c, !PT ;  /* 0x0000000704047212 */ /* 0x000fe200078e3cff */
[----:B0-----:R-:W-:Y:S01]  /*8700*/  UMOV UR8, UR15 ;  /* 0x0000000f00087c82 */ /* 0x001fe20008000000 */
[----:B------:R-:W-:Y:S02]  /*8710*/  UMOV UR11, UR23 ;  /* 0x00000017000b7c82 */ /* 0x000fe40008000000 */
[----:B------:R0:W-:Y:S02]  /*8720*/  UTMALDG.3D [UR8], [UR28], desc[UR18] ;  /* 0x000012081c0075b4 */ /* 0x0001e40008011000 */
[----:B0-----:R-:W-:Y:S05]  /*8730*/  @P2 BRA `(.L_x_176) ;  /* 0xfffffffc00442947 */ /* 0x001fea000383ffff */
.L_x_172:
[----:B------:R-:W-:Y:S05]  /*8740*/  BSYNC B1 ;  /* 0x0000000000017941 */ /* 0x000fea0003800000 */
.L_x_171:
[----:B------:R-:W-:Y:S01]  /*8750*/  LOP3.LUT P4, RZ, R12, 0xff, RZ, 0xc0, !PT ;  /* 0x000000ff0cff7812 */ /* 0x000fe2000788c0ff */
[----:B------:R-:W-:Y:S01]  /*8760*/  VIADD R11, R11, UR14 ;  /* 0x0000000e0b0b7c36 */ /* 0x000fe20008000000 */
[----:B------:R-:W-:Y:S01]  /*8770*/  ULDC.64 UR8, c[0x0][0x650] ;  /* 0x0001940000087ab9 */ /* 0x000fe20000000a00 */
[----:B------:R-:W-:Y:S01]  /*8780*/  BSSY B1, `(.L_x_177) ;  /* 0x000006e000017945 */ /* 0x000fe20003800000 */
[----:B------:R-:W-:Y:S02]  /*8790*/  PRMT R6, RZ, 0x7610, R6 ;  /* 0x00007610ff067816 */ /* 0x000fe40000000006 */
[----:B------:R-:W-:Y:S02]  /*87a0*/  SHF.R.U32.HI R0, RZ, 0x2, R11 ;  /* 0x00000002ff007819 */ /* 0x000fe4000001160b */
[----:B------:R-:W-:Y:S02]  /*87b0*/  ISETP.GT.U32.AND P1, PT, R11, 0x3, PT ;  /* 0x000000030b00780c */ /* 0x000fe40003f24070 */
[----:B------:R-:W-:-:S02]  /*87c0*/  LOP3.LUT R0, R0, 0x1, RZ, 0xc0, !PT ;  /* 0x0000000100007812 */ /* 0x000fc400078ec0ff */
[----:B------:R-:W-:Y:S01]  /*87d0*/  LOP3.LUT R11, R11, 0x3, RZ, 0xc0, !PT ;  /* 0x000000030b0b7812 */ /* 0x000fe200078ec0ff */
[----:B------:R-:W0:Y:S01]  /*87e0*/  @P4 S2R R5, SR_CgaCtaId ;  /* 0x0000000000054919 */ /* 0x000e220000008800 */
[----:B------:R-:W-:Y:S02]  /*87f0*/  @P4 MOV R4, 0x400 ;  /* 0x0000040000044802 */ /* 0x000fe40000000f00 */
[----:B------:R-:W-:Y:S02]  /*8800*/  ISETP.NE.U32.AND P2, PT, R0, 0x1, PT ;  /* 0x000000010000780c */ /* 0x000fe40003f45070 */
[----:B------:R-:W-:Y:S02]  /*8810*/  PRMT R12, RZ, 0x7610, R12 ;  /* 0x00007610ff0c7816 */ /* 0x000fe4000000000c */
[----:B0-----:R-:W-:Y:S01]  /*8820*/  @P4 LEA R4, R5, R4, 0x18 ;  /* 0x0000000405044211 */ /* 0x001fe200078ec0ff */
[----:B------:R-:W-:-:S03]  /*8830*/  IMAD.U32 R5, RZ, RZ, UR14 ;  /* 0x0000000eff057e24 */ /* 0x000fc6000f8e00ff */
[----:B------:R0:W-:Y:S01]  /*8840*/  @P4 SYNCS.ARRIVE.TRANS64.A1T0 RZ, [R4+URZ+0x78], RZ ;  /* 0x000078ff04ff49a7 */ /* 0x0001e2000810003f */
[----:B------:R-:W-:Y:S02]  /*8850*/  IADD3 R2, P4, R2, UR20, RZ ;  /* 0x0000001402027c10 */ /* 0x000fe4000ff9e0ff */
[----:B------:R-:W-:Y:S02]  /*8860*/  ISETP.LT.U32.AND P1, PT, R5, 0x4, P1 ;  /* 0x000000040500780c */ /* 0x000fe40000f21070 */
[----:B------:R-:W-:Y:S02]  /*8870*/  IADD3.X R3, R3, UR7, RZ, P4, !PT ;  /* 0x0000000703037c10 */ /* 0x000fe4000a7fe4ff */
[----:B------:R-:W-:Y:S01]  /*8880*/  ISETP.GE.U32.AND P4, PT, R2, UR8, PT ;  /* 0x0000000802007c0c */ /* 0x000fe2000bf86070 */
[----:B0-----:R-:W-:Y:S01]  /*8890*/  IMAD.MOV.U32 R4, RZ, RZ, -0x1 ;  /* 0xffffffffff047424 */ /* 0x001fe200078e00ff */
[----:B------:R-:W-:Y:S02]  /*88a0*/  ISETP.GT.U32.AND P2, PT, R5, 0x3, !P2 ;  /* 0x000000030500780c */ /* 0x000fe40005744070 */
[----:B------:R-:W-:-:S02]  /*88b0*/  SEL R5, RZ, 0x1, !P1 ;  /* 0x00000001ff057807 */ /* 0x000fc40004800000 */
[----:B------:R-:W-:Y:S02]  /*88c0*/  ISETP.GE.U32.AND.EX P1, PT, R3, UR9, PT, P4 ;  /* 0x0000000903007c0c */ /* 0x000fe4000bf26140 */
[----:B------:R-:W-:-:S04]  /*88d0*/  SEL R0, RZ, 0x1, !P2 ;  /* 0x00000001ff007807 */ /* 0x000fc80005000000 */
[----:B------:R-:W-:Y:S01]  /*88e0*/  LOP3.LUT R10, R0, R10, R5, 0x96, !PT ;  /* 0x0000000a000a7212 */ /* 0x000fe200078e9605 */
[----:B------:R-:W-:Y:S02]  /*88f0*/  IMAD.MOV.U32 R5, RZ, RZ, -0x1 ;  /* 0xffffffffff057424 */ /* 0x000fe400078e00ff */
[----:B------:R-:W-:-:S04]  /*8900*/  IMAD.MOV.U32 R0, RZ, RZ, -0x1 ;  /* 0xffffffffff007424 */ /* 0x000fc800078e00ff */
[----:B------:R-:W-:Y:S05]  /*8910*/  @P1 BRA `(.L_x_178) ;  /* 0x0000000400501947 */ /* 0x000fea0003800000 */
[----:B------:R-:W0:Y:S01]  /*8920*/  S2UR UR8, SR_CTAID.X ;  /* 0x00000000000879c3 */ /* 0x000e220000002500 */
[----:B------:R-:W-:Y:S01]  /*8930*/  ULDC.64 UR10, c[0x0][0x628] ;  /* 0x00018a00000a7ab9 */ /* 0x000fe20000000a00 */
[----:B------:R-:W-:Y:S01]  /*8940*/  ULDC UR9, c[0x0][0x150] ;  /* 0x0000540000097ab9 */ /* 0x000fe20000000800 */
[----:B------:R-:W-:Y:S01]  /*8950*/  ISETP.NE.U32.AND P1, PT, RZ, UR10, PT ;  /* 0x0000000aff007c0c */ /* 0x000fe2000bf25070 */
[----:B------:R-:W-:Y:S01]  /*8960*/  ULDC UR12, c[0x0][0x630] ;  /* 0x00018c00000c7ab9 */ /* 0x000fe20000000800 */
[----:B------:R-:W-:Y:S01]  /*8970*/  ULDC UR16, c[0x0][0x154] ;  /* 0x0000550000107ab9 */ /* 0x000fe20000000800 */
[----:B------:R-:W-:Y:S01]  /*8980*/  IMAD.MOV.U32 R4, RZ, RZ, R2 ;  /* 0x000000ffff047224 */ /* 0x000fe200078e0002 */
[----:B------:R-:W-:Y:S01]  /*8990*/  ISETP.NE.AND.EX P1, PT, RZ, UR11, PT, P1 ;  /* 0x0000000bff007c0c */ /* 0x000fe2000bf25310 */
[----:B------:R-:W1:Y:S01]  /*89a0*/  S2UR UR15, SR_CTAID.Y ;  /* 0x00000000000f79c3 */ /* 0x000e620000002600 */
[----:B------:R-:W-:Y:S01]  /*89b0*/  IMAD.MOV.U32 R5, RZ, RZ, R3 ;  /* 0x000000ffff057224 */ /* 0x000fe200078e0003 */
[----:B0-----:R-:W-:-:S05]  /*89c0*/  I2FP.F32.U32 R0, UR8 ;  /* 0x0000000800007c45 */ /* 0x001fca0008201000 */
[----:B------:R-:W-:-:S05]  /*89d0*/  FMUL R14, R0, UR9 ;  /* 0x00000009000e7c20 */ /* 0x000fca0008400000 */
[----:B------:R-:W-:Y:S05]  /*89e0*/  @!P1 BRA `(.L_x_179) ;  /* 0x0000000000289947 */ /* 0x000fea0003800000 */
[----:B------:R-:W-:Y:S02]  /*89f0*/  ULDC UR9, c[0x0][0x634] ;  /* 0x00018d0000097ab9 */ /* 0x000fe40000000800 */
[----:B------:R-:W-:-:S05]  /*8a00*/  IADD3 R9, P1, R2, UR9, RZ ;  /* 0x0000000902097c10 */ /* 0x000fca000ff3e0ff */
[----:B------:R-:W-:-:S04]  /*8a10*/  IMAD.X R13, RZ, RZ, R3, P1 ;  /* 0x000000ffff0d7224 */ /* 0x000fc800008e0603 */
[----:B------:R-:W-:-:S04]  /*8a20*/  IMAD.WIDE.U32 R6, R13, UR10, RZ ;  /* 0x0000000a0d067c25 */ /* 0x000fc8000f8e00ff */
[----:B------:R-:W-:-:S04]  /*8a30*/  IMAD.WIDE.U32 R6, P1, R9, UR11, R6 ;  /* 0x0000000b09067c25 */ /* 0x000fc8000f820006 */
[----:B------:R-:W-:-:S04]  /*8a40*/  IMAD.WIDE.U32 R8, R9, UR10, RZ ;  /* 0x0000000a09087c25 */ /* 0x000fc8000f8e00ff */
[----:B------:R-:W-:Y:S01]  /*8a50*/  IMAD.X R5, RZ, RZ, RZ, P1 ;  /* 0x000000ffff057224 */ /* 0x000fe200008e06ff */
[----:B------:R-:W-:Y:S01]  /*8a60*/  IADD3 RZ, P1, R9, R6, RZ ;  /* 0x0000000609ff7210 */ /* 0x000fe20007f3e0ff */
[----:B------:R-:W-:-:S04]  /*8a70*/  IMAD.MOV.U32 R4, RZ, RZ, R7 ;  /* 0x000000ffff047224 */ /* 0x000fc800078e0007 */
[----:B------:R-:W-:-:S08]  /*8a80*/  IMAD.WIDE.U32.X R4, R13, UR11, R4, P1 ;  /* 0x0000000b0d047c25 */ /* 0x000fd000088e0404 */
.L_x_179:
[--C-:B------:R-:W-:Y:S01]  /*8a90*/  SHF.R.U64 R0, R4, UR12, R5.reuse ;  /* 0x0000000c04007c19 */ /* 0x100fe20008001205 */
[----:B------:R-:W0:Y:S01]  /*8aa0*/  F2I.U32.TRUNC.NTZ R14, R14 ;  /* 0x0000000e000e7305 */ /* 0x000e22000020f000 */
[----:B------:R-:W-:Y:S01]  /*8ab0*/  SHF.R.U32.HI R4, RZ, UR12, R5 ;  /* 0x0000000cff047c19 */ /* 0x000fe20008011605 */
[----:B------:R-:W-:Y:S01]  /*8ac0*/  ULDC.64 UR10, c[0x0][0x620] ;  /* 0x00018800000a7ab9 */ /* 0x000fe20000000a00 */
[----:B------:R-:W-:Y:S01]  /*8ad0*/  IADD3 R7, P1, RZ, -R0, RZ ;  /* 0x80000000ff077210 */ /* 0x000fe20007f3e0ff */
[----:B------:R-:W2:Y:S01]  /*8ae0*/  LDC R16, c[0x0][0x610] ;  /* 0x00018400ff107b82 */ /* 0x000ea20000000800 */
[----:B-1----:R-:W-:Y:S01]  /*8af0*/  I2FP.F32.U32 R6, UR15 ;  /* 0x0000000f00067c45 */ /* 0x002fe20008201000 */
[----:B------:R-:W-:Y:S01]  /*8b00*/  ULDC UR12, c[0x0][0x658] ;  /* 0x00019600000c7ab9 */ /* 0x000fe20000000800 */
[----:B------:R-:W-:Y:S01]  /*8b10*/  ULDC UR18, c[0x0][0x648] ;  /* 0x0001920000127ab9 */ /* 0x000fe20000000800 */
[----:B------:R-:W-:Y:S02]  /*8b20*/  IMAD.X R4, RZ, RZ, ~R4, P1 ;  /* 0x000000ffff047224 */ /* 0x000fe400008e0e04 */
[----:B------:R-:W-:Y:S01]  /*8b30*/  FMUL R8, R6, UR16 ;  /* 0x0000001006087c20 */ /* 0x000fe20008400000 */
[----:B------:R-:W-:Y:S01]  /*8b40*/  ULDC.64 UR16, c[0x0][0x640] ;  /* 0x0001900000107ab9 */ /* 0x000fe20000000a00 */
[----:B------:R-:W-:Y:S01]  /*8b50*/  IMAD R6, R4, UR10, RZ ;  /* 0x0000000a04067c24 */ /* 0x000fe2000f8e02ff */
[----:B------:R-:W-:Y:S01]  /*8b60*/  ISETP.NE.U32.AND P1, PT, RZ, UR16, PT ;  /* 0x00000010ff007c0c */ /* 0x000fe2000bf25070 */
[C---:B------:R-:W-:Y:S01]  /*8b70*/  IMAD.WIDE.U32 R4, R7.reuse, UR10, R2 ;  /* 0x0000000a07047c25 */ /* 0x040fe2000f8e0002 */
[----:B0-----:R-:W-:Y:S01]  /*8b80*/  R2UR UR9, R14 ;  /* 0x000000000e0972ca */ /* 0x001fe200000e0000 */
[----:B------:R-:W0:Y:S01]  /*8b90*/  F2I.U32.TRUNC.NTZ R8, R8 ;  /* 0x0000000800087305 */ /* 0x000e22000020f000 */
[----:B------:R-:W-:Y:S01]  /*8ba0*/  ULDC UR10, c[0x0][0x618] ;  /* 0x00018600000a7ab9 */ /* 0x000fe20000000800 */
[----:B------:R-:W-:Y:S01]  /*8bb0*/  IMAD R7, R7, UR11, R6 ;  /* 0x0000000b07077c24 */ /* 0x000fe2000f8e0206 */
[----:B------:R-:W-:-:S03]  /*8bc0*/  ISETP.NE.AND.EX P1, PT, RZ, UR17, PT, P1 ;  /* 0x00000011ff007c0c */ /* 0x000fc6000bf25310 */
[----:B------:R-:W-:-:S05]  /*8bd0*/  IMAD.IADD R5, R5, 0x1, R7 ;  /* 0x0000000105057824 */ /* 0x000fca00078e0207 */
[--C-:B------:R-:W-:Y:S02]  /*8be0*/  SHF.R.U64 R14, R4, UR10, R5.reuse ;  /* 0x0000000a040e7c19 */ /* 0x100fe40008001205 */
[----:B------:R-:W-:Y:S01]  /*8bf0*/  SHF.R.U32.HI R5, RZ, UR10, R5 ;  /* 0x0000000aff057c19 */ /* 0x000fe20008011605 */
[----:B------:R-:W-:Y:S01]  /*8c00*/  ULDC UR10, c[0x0][0x608] ;  /* 0x00018200000a7ab9 */ /* 0x000fe20000000800 */
[----:B0-----:R-:W-:Y:S02]  /*8c10*/  R2UR UR11, R8 ;  /* 0x00000000080b72ca */ /* 0x001fe400000e0000 */
[--C-:B------:R-:W-:Y:S02]  /*8c20*/  SHF.R.U64 R15, R14, UR10, R5.reuse ;  /* 0x0000000a0e0f7c19 */ /* 0x100fe40008001205 */
[----:B------:R-:W-:Y:S01]  /*8c30*/  SHF.R.U32.HI R4, RZ, UR10, R5 ;  /* 0x0000000aff047c19 */ /* 0x000fe20008011605 */
[----:B------:R-:W-:-:S03]  /*8c40*/  UIADD3 UR10, -UR9, URZ, URZ ;  /* 0x0000003f090a7290 */ /* 0x000fc6000fffe13f */
[--C-:B------:R-:W-:Y:S01]  /*8c50*/  SHF.R.U64 R17, R15, UR12, R4.reuse ;  /* 0x0000000c0f117c19 */ /* 0x100fe20008001204 */
[----:B------:R-:W-:Y:S01]  /*8c60*/  ULDC UR9, c[0x0][0x144] ;  /* 0x0000510000097ab9 */ /* 0x000fe20000000800 */
[----:B------:R-:W-:-:S03]  /*8c70*/  SHF.R.U32.HI R5, RZ, UR12, R4 ;  /* 0x0000000cff057c19 */ /* 0x000fc60008011604 */
[----:B------:R-:W-:Y:S01]  /*8c80*/  IMAD.MOV.U32 R4, RZ, RZ, R17 ;  /* 0x000000ffff047224 */ /* 0x000fe200078e0011 */
[----:B------:R-:W-:Y:S06]  /*8c90*/  @!P1 BRA `(.L_x_180) ;  /* 0x0000000000289947 */ /* 0x000fec0003800000 */
        /* <DEDUP_REMOVED lines=10> */
.L_x_180:
[----:B------:R-:W-:Y:S01]  /*8d40*/  UIADD3 UR11, -UR11, URZ, URZ ;  /* 0x0000003f0b0b7290 */ /* 0x000fe2000fffe13f */
[----:B------:R-:W-:Y:S01]  /*8d50*/  SHF.R.U64 R5, R4, UR18, R5 ;  /* 0x0000001204057c19 */ /* 0x000fe20008001205 */
[----:B------:R-:W-:Y:S01]  /*8d60*/  UIMAD UR8, UR9, UR10, UR8 ;  /* 0x0000000a090872a4 */ /* 0x000fe2000f8e0208 */
[----:B------:R-:W-:Y:S02]  /*8d70*/  LOP3.LUT R4, R15, UR6, RZ, 0xc0, !PT ;  /* 0x000000060f047c12 */ /* 0x000fe4000f8ec0ff */
[----:B------:R-:W-:Y:S01]  /*8d80*/  ULDC UR9, c[0x0][0x148] ;  /* 0x0000520000097ab9 */ /* 0x000fe20000000800 */
[----:B------:R-:W-:Y:S01]  /*8d90*/  IMAD.MOV R6, RZ, RZ, -R5 ;  /* 0x000000ffff067224 */ /* 0x000fe200078e0a05 */
[----:B------:R-:W-:Y:S01]  /*8da0*/  @UP2 UIMAD UR8, UR9, UR11, UR15 ;  /* 0x0000000b090822a4 */ /* 0x000fe2000f8e020f */
[----:B------:R-:W-:Y:S01]  /*8db0*/  IMAD R5, R5, UR5, R4 ;  /* 0x0000000505057c24 */ /* 0x000fe2000f8e0204 */
[----:B------:R-:W-:Y:S01]  /*8dc0*/  LOP3.LUT R7, R14, UR4, RZ, 0xc0, !PT ;  /* 0x000000040e077c12 */ /* 0x000fe2000f8ec0ff */
[----:B------:R-:W-:Y:S01]  /*8dd0*/  ULDC UR9, c[0x0][0x638] ;  /* 0x00018e0000097ab9 */ /* 0x000fe20000000800 */
[----:B------:R-:W-:Y:S01]  /*8de0*/  PLOP3.LUT P1, PT, PT, PT, UP2, 0x80, 0x0 ;  /* 0x000000000000781c */ /* 0x000fe20003f2f028 */
[----:B------:R-:W-:-:S02]  /*8df0*/  IMAD R4, R6, UR9, R17 ;  /* 0x0000000906047c24 */ /* 0x000fc4000f8e0211 */
[----:B--2---:R-:W-:Y:S01]  /*8e00*/  IMAD R5, R5, R16, UR8 ;  /* 0x0000000805057e24 */ /* 0x004fe2000f8e0210 */
[----:B------:R-:W-:Y:S01]  /*8e10*/  ULDC UR8, c[0x0][0x600] ;  /* 0x0001800000087ab9 */ /* 0x000fe20000000800 */
[----:B------:R-:W-:Y:S02]  /*8e20*/  IMAD.MOV.U32 R6, RZ, RZ, 0x1 ;  /* 0x00000001ff067424 */ /* 0x000fe400078e00ff */
[----:B------:R-:W-:-:S05]  /*8e30*/  IMAD R8, R4, UR8, R7 ;  /* 0x0000000804087c24 */ /* 0x000fca000f8e0207 */
[----:B------:R-:W-:Y:S02]  /*8e40*/  SEL R4, R8, R5, !P1 ;  /* 0x0000000508047207 */ /* 0x000fe40004800000 */
[----:B------:R-:W-:-:S07]  /*8e50*/  SEL R5, R5, R8, !P1 ;  /* 0x0000000805057207 */ /* 0x000fce0004800000 */
.L_x_178:
[----:B------:R-:W-:Y:S05]  /*8e60*/  BSYNC B1 ;  /* 0x0000000000017941 */ /* 0x000fea0003800000 */
.L_x_177:
[----:B------:R-:W-:-:S13]  /*8e70*/  LOP3.LUT P1, RZ, R6, 0xff, RZ, 0xc0, !PT ;  /* 0x000000ff06ff7812 */ /* 0x000fda000782c0ff */
[----:B------:R-:W-:Y:S05]  /*8e80*/  @P1 BRA `(.L_x_181) ;  /* 0xfffffff4003c1947 */ /* 0x000fea000383ffff */
[----:B------:R-:W-:Y:S05]  /*8e90*/  BSYNC B0 ;  /* 0x0000000000007941 */ /* 0x000fea0003800000 */
.L_x_169:
[----:B------:R-:W-:-:S03]  /*8ea0*/  UMOV UR8, 0xffffffff ;  /* 0xffffffff00087882 */ /* 0x000fc60000000000 */
[----:B------:R-:W-:Y:S05]  /*8eb0*/  BRA.DIV UR8, `(.L_x_182) ;  /* 0x0000000608487947 */ /* 0x000fea000b800000 */
[----:B------:R-:W-:-:S13]  /*8ec0*/  ELECT P0, URZ, PT ;  /* 0x00000000003f782f */ /* 0x000fda0003800000 */
.L_x_198:
[----:B------:R-:W-:Y:S04]  /*8ed0*/  BSSY B0, `(.L_x_183) ;  /* 0x000002c000007945 */ /* 0x000fe80003800000 */
[----:B------:R-:W-:Y:S05]  /*8ee0*/  @!P0 BRA `(.L_x_184) ;  /* 0x0000000000a88947 */ /* 0x000fea0003800000 */
[----:B------:R-:W-:-:S04]  /*8ef0*/  ULOP3.LUT UR8, UR13, 0x2, URZ, 0xfc, !UPT ;  /* 0x000000020d087892 */ /* 0x000fc8000f8efc3f */
[----:B------:R-:W-:-:S06]  /*8f00*/  UISETP.NE.AND UP0, UPT, UR8, 0x3, UPT ;  /* 0x000000030800788c */ /* 0x000fcc000bf05270 */
[----:B------:R-:W-:-:S13]  /*8f10*/  PLOP3.LUT P0, PT, PT, PT, UP0, 0x80, 0x0 ;  /* 0x000000000000781c */ /* 0x000fda0003f0f008 */
[----:B------:R-:W-:Y:S05]  /*8f20*/  @!P0 BRA `(.L_x_185) ;  /* 0x0000000000048947 */ /* 0x000fea0003800000 */
[----:B------:R-:W-:Y:S01]  /*8f30*/  BPT.TRAP 0x1 ;  /* 0x000000040000795c */ /* 0x000fe20000300000 */
.L_x_185:
[----:B------:R-:W0:Y:S01]  /*8f40*/  S2R R3, SR_CgaCtaId ;  /* 0x0000000000037919 */ /* 0x000e220000008800 */
[----:B------:R-:W-:Y:S02]  /*8f50*/  MOV R0, 0x400 ;  /* 0x0000040000007802 */ /* 0x000fe40000000f00 */
[----:B------:R-:W-:Y:S02]  /*8f60*/  SHF.L.U32 R2, R10, 0x1f, RZ ;  /* 0x0000001f0a027819 */ /* 0x000fe400000006ff */
[----:B0-----:R-:W-:-:S05]  /*8f70*/  LEA R0, R3, R0, 0x18 ;  /* 0x0000000003007211 */ /* 0x001fca00078ec0ff */
[----:B------:R-:W-:-:S04]  /*8f80*/  VIADD R0, R0, 0x20 ;  /* 0x0000002000007836 */ /* 0x000fc80000000000 */
[C---:B------:R-:W-:Y:S02]  /*8f90*/  IMAD R5, R11.reuse, 0x8, R0 ;  /* 0x000000080b057824 */ /* 0x040fe400078e0200 */
[----:B------:R-:W-:Y:S02]  /*8fa0*/  VIADD R11, R11, 0x1 ;  /* 0x000000010b0b7836 */ /* 0x000fe40000000000 */
[----:B------:R-:W0:Y:S03]  /*8fb0*/  SYNCS.PHASECHK.TRANS64.TRYWAIT P0, [R5+URZ], R2 ;  /* 0x00000002050075a7 */ /* 0x000e26000800017f */
[----:B------:R-:W-:-:S04]  /*8fc0*/  ISETP.NE.AND P1, PT, R11, 0x4, PT ;  /* 0x000000040b00780c */ /* 0x000fc80003f25270 */
[----:B------:R-:W-:Y:S02]  /*8fd0*/  SEL R3, RZ, 0x1, P1 ;  /* 0x00000001ff037807 */ /* 0x000fe40000800000 */
[----:B------:R-:W-:Y:S02]  /*8fe0*/  SEL R11, R11, RZ, P1 ;  /* 0x000000ff0b0b7207 */ /* 0x000fe40000800000 */
[----:B------:R-:W-:-:S03]  /*8ff0*/  LOP3.LUT R10, R10, R3, RZ, 0x3c, !PT ;  /* 0x000000030a0a7212 */ /* 0x000fc600078e3cff */
[----:B------:R-:W-:Y:S01]  /*9000*/  IMAD R7, R11, 0x8, R0 ;  /* 0x000000080b077824 */ /* 0x000fe200078e0200 */
[----:B------:R-:W-:Y:S01]  /*9010*/  SHF.L.U32 R4, R10, 0x1f, RZ ;  /* 0x0000001f0a047819 */ /* 0x000fe200000006ff */
[----:B0-----:R-:W-:Y:S06]  /*9020*/  @!P0 BRA `(.L_x_186) ;  /* 0x0000000400108947 */ /* 0x001fec0003800000 */
.L_x_199:
[----:B------:R-:W1:Y:S01]  /*9030*/  SYNCS.PHASECHK.TRANS64.TRYWAIT P0, [R7+URZ], R4 ;  /* 0x00000004070075a7 */ /* 0x000e62000800017f */
[----:B0-----:R-:W-:-:S05]  /*9040*/  VIADD R2, R11, 0x1 ;  /* 0x000000010b027836 */ /* 0x001fca0000000000 */
[----:B------:R-:W-:-:S04]  /*9050*/  ISETP.NE.AND P1, PT, R2, 0x4, PT ;  /* 0x000000040200780c */ /* 0x000fc80003f25270 */
[----:B------:R-:W-:Y:S02]  /*9060*/  SEL R3, RZ, 0x1, P1 ;  /* 0x00000001ff037807 */ /* 0x000fe40000800000 */
[----:B------:R-:W-:Y:S02]  /*9070*/  SEL R9, R2, RZ, P1 ;  /* 0x000000ff02097207 */ /* 0x000fe40000800000 */
[----:B------:R-:W-:-:S03]  /*9080*/  LOP3.LUT R11, R10, R3, RZ, 0x3c, !PT ;  /* 0x000000030a0b7212 */ /* 0x000fc600078e3cff */
[----:B------:R-:W-:Y:S01]  /*9090*/  IMAD R6, R9, 0x8, R0 ;  /* 0x0000000809067824 */ /* 0x000fe200078e0200 */
[----:B------:R-:W-:Y:S01]  /*90a0*/  SHF.L.U32 R5, R11, 0x1f, RZ ;  /* 0x0000001f0b057819 */ /* 0x000fe200000006ff */
[----:B-1----:R-:W-:Y:S06]  /*90b0*/  @!P0 BRA `(.L_x_187) ;  /* 0x0000000400008947 */ /* 0x002fec0003800000 */
.L_x_200:
[----:B------:R-:W1:Y:S01]  /*90c0*/  SYNCS.PHASECHK.TRANS64.TRYWAIT P0, [R6+URZ], R5 ;  /* 0x00000005060075a7 */ /* 0x000e62000800017f */
[----:B------:R-:W-:-:S05]  /*90d0*/  VIADD R2, R9, 0x1 ;  /* 0x0000000109027836 */ /* 0x000fca0000000000 */
[----:B------:R-:W-:-:S04]  /*90e0*/  ISETP.NE.AND P1, PT, R2, 0x4, PT ;  /* 0x000000040200780c */ /* 0x000fc80003f25270 */
[----:B0-----:R-:W-:Y:S02]  /*90f0*/  SEL R4, RZ, 0x1, P1 ;  /* 0x00000001ff047807 */ /* 0x001fe40000800000 */
[----:B------:R-:W-:Y:S02]  /*9100*/  SEL R3, R2, RZ, P1 ;  /* 0x000000ff02037207 */ /* 0x000fe40000800000 */
[----:B------:R-:W-:Y:S01]  /*9110*/  LOP3.LUT R4, R11, R4, RZ, 0x3c, !PT ;  /* 0x000000040b047212 */ /* 0x000fe200078e3cff */
[----:B-1----:R-:W-:Y:S06]  /*9120*/  @!P0 BRA `(.L_x_188) ;  /* 0x0000000000f88947 */ /* 0x002fec0003800000 */
.L_x_201:
[----:B------:R-:W-:Y:S01]  /*9130*/  IMAD R3, R3, 0x8, R0 ;  /* 0x0000000803037824 */ /* 0x000fe200078e0200 */
[----:B------:R-:W-:-:S07]  /*9140*/  SHF.L.U32 R0, R4, 0x1f, RZ ;  /* 0x0000001f04007819 */ /* 0x000fce00000006ff */
.L_x_189:
[----:B-1----:R1:W2:Y:S02]  /*9150*/  SYNCS.PHASECHK.TRANS64.TRYWAIT P0, [R3+URZ], R0 ;  /* 0x00000000030075a7 */ /* 0x0022a4000800017f */
[----:B--2---:R-:W-:Y:S05]  /*9160*/  @!P0 NANOSLEEP.SYNCS 0x989680 ;  /* 0x009896800000895d */ /* 0x004fea0003900000 */
[----:B------:R-:W2:Y:S02]  /*9170*/  @!P0 SYNCS.PHASECHK.TRANS64 P0, [R3+URZ], R0 ;  /* 0x00000000030085a7 */ /* 0x000ea4000800007f */
[----:B--2---:R-:W-:Y:S05]  /*9180*/  @!P0 BRA `(.L_x_189) ;  /* 0xfffffffc00f08947 */ /* 0x004fea000383ffff */
.L_x_184:
[----:B------:R-:W-:Y:S05]  /*9190*/  BSYNC B0 ;  /* 0x0000000000007941 */ /* 0x000fea0003800000 */
.L_x_183:
[----:B------:R-:W-:Y:S05]  /*91a0*/  EXIT ;  /* 0x000000000000794d */ /* 0x000fea0003800000 */
.L_x_14:
[----:B0-----:R0:W2:Y:S02]  /*91b0*/  SYNCS.PHASECHK.TRANS64.TRYWAIT P0, [R13+URZ+-0x8], R10 ;  /* 0xfffff80a0d0075a7 */ /* 0x0010a4000800017f */
[----:B--2---:R-:W-:Y:S05]  /*91c0*/  @!P0 NANOSLEEP.SYNCS 0x989680 ;  /* 0x009896800000895d */ /* 0x004fea0003900000 */
[----:B------:R-:W2:Y:S02]  /*91d0*/  @!P0 SYNCS.PHASECHK.TRANS64 P0, [R13+URZ+-0x8], R10 ;  /* 0xfffff80a0d0085a7 */ /* 0x000ea4000800007f */
[----:B--2---:R-:W-:Y:S05]  /*91e0*/  @!P0 BRA `(.L_x_14) ;  /* 0xfffffffc00f08947 */ /* 0x004fea000383ffff */
[----:B------:R-:W-:Y:S05]  /*91f0*/  BRA `(.L_x_190) ;  /* 0xffffff8000d47947 */ /* 0x000fea000383ffff */
.L_x_19:
[----:B--2---:R-:W-:-:S04]  /*9200*/  IMAD.U32 R11, RZ, RZ, UR4 ;  /* 0x00000004ff0b7e24 */ /* 0x004fc8000f8e00ff */
[----:B------:R2:W3:Y:S03]  /*9210*/  SYNCS.PHASECHK.TRANS64.TRYWAIT P0, [R11+URZ], R10 ;  /* 0x0000000a0b0075a7 */ /* 0x0004e6000800017f */
[----:B---3--:R-:W-:Y:S05]  /*9220*/  @!P0 NANOSLEEP.SYNCS 0x989680 ;  /* 0x009896800000895d */ /* 0x008fea0003900000 */
[----:B------:R-:W3:Y:S02]  /*9230*/  @!P0 SYNCS.PHASECHK.TRANS64 P0, [R11+URZ], R10 ;  /* 0x0000000a0b0085a7 */ /* 0x000ee4000800007f */
[----:B---3--:R-:W-:Y:S05]  /*9240*/  @!P0 BRA `(.L_x_19) ;  /* 0xfffffffc00ec8947 */ /* 0x008fea000383ffff */
[----:B------:R-:W-:Y:S05]  /*9250*/  BRA `(.L_x_18) ;  /* 0xffffff8800007947 */ /* 0x000fea000383ffff */
.L_x_25:
[----:B--2---:R-:W-:-:S04]  /*9260*/  IMAD.U32 R146, RZ, RZ, UR16 ;  /* 0x00000010ff927e24 */ /* 0x004fc8000f8e00ff */
[----:B------:R2:W3:Y:S03]  /*9270*/  SYNCS.PHASECHK.TRANS64.TRYWAIT P0, [R146+URZ], R11 ;  /* 0x0000000b920075a7 */ /* 0x0004e6000800017f */
[----:B---3--:R-:W-:Y:S05]  /*9280*/  @!P0 NANOSLEEP.SYNCS 0x989680 ;  /* 0x009896800000895d */ /* 0x008fea0003900000 */
[----:B------:R-:W3:Y:S02]  /*9290*/  @!P0 SYNCS.PHASECHK.TRANS64 P0, [R146+URZ], R11 ;  /* 0x0000000b920085a7 */ /* 0x000ee4000800007f */
[----:B---3--:R-:W-:Y:S05]  /*92a0*/  @!P0 BRA `(.L_x_25) ;  /* 0xfffffffc00ec8947 */ /* 0x008fea000383ffff */
[----:B------:R-:W-:Y:S05]  /*92b0*/  BRA `(.L_x_24) ;  /* 0xffffff9000687947 */ /* 0x000fea000383ffff */
.L_x_33:
[----:B---3--:R3:W4:Y:S02]  /*92c0*/  SYNCS.PHASECHK.TRANS64.TRYWAIT P0, [R13+URZ+0x8], R10 ;  /* 0x0000080a0d0075a7 */ /* 0x008724000800017f */
[----:B----4-:R-:W-:Y:S05]  /*92d0*/  @!P0 NANOSLEEP.SYNCS 0x989680 ;  /* 0x009896800000895d */ /* 0x010fea0003900000 */
[----:B------:R-:W4:Y:S02]  /*92e0*/  @!P0 SYNCS.PHASECHK.TRANS64 P0, [R13+URZ+0x8], R10 ;  /* 0x0000080a0d0085a7 */ /* 0x000f24000800007f */
[----:B----4-:R-:W-:Y:S05]  /*92f0*/  @!P0 BRA `(.L_x_33) ;  /* 0xfffffffc00f08947 */ /* 0x010fea000383ffff */
[----:B------:R-:W-:Y:S05]  /*9300*/  BRA `(.L_x_191) ;  /* 0xffffff9c00c87947 */ /* 0x000fea000383ffff */
.L_x_170:
[----:B------:R-:W-:Y:S01]  /*9310*/  BSSY B1, `(.L_x_192) ;  /* 0x0000006000017945 */ /* 0x000fe20003800000 */
[----:B------:R-:W-:-:S07]  /*9320*/  IMAD.MOV.U32 R6, RZ, RZ, -0x1 ;  /* 0xffffffffff067424 */ /* 0x000fce00078e00ff */
[----:B------:R-:W-:Y:S05]  /*9330*/  WARPSYNC.COLLECTIVE R6, `(.L_x_193) ;  /* 0x00000000060c7348 */ /* 0x000fea0003c00000 */
[----:B------:R-:W-:Y:S02]  /*9340*/  ELECT P1, UR62, PT ;  /* 0x00000000003e782f */ /* 0x000fe40003820000 */
[----:B------:R-:W-:Y:S01]  /*9350*/  MOV R6, UR62 ;  /* 0x0000003e00067c02 */ /* 0x000fe20008000f00 */
[----:B------:R-:W-:Y:S10]  /*9360*/  ENDCOLLECTIVE ;  /* 0x000000000000791b */ /* 0x000ff40003800000 */
.L_x_193:
[----:B------:R-:W-:Y:S05]  /*9370*/  BSYNC B1 ;  /* 0x0000000000017941 */ /* 0x000fea0003800000 */
.L_x_192:
[----:B------:R-:W-:Y:S05]  /*9380*/  BRA `(.L_x_194) ;  /* 0xfffffff000087947 */ /* 0x000fea000383ffff */
.L_x_173:
[----:B-1----:R1:W2:Y:S02]  /*9390*/  SYNCS.PHASECHK.TRANS64.TRYWAIT P1, [R13+URZ+0x20], R6 ;  /* 0x000020060d0075a7 */ /* 0x0022a4000802017f */
[----:B--2---:R-:W-:Y:S05]  /*93a0*/  @!P1 NANOSLEEP.SYNCS 0x989680 ;  /* 0x009896800000995d */ /* 0x004fea0003900000 */
[----:B------:R-:W2:Y:S02]  /*93b0*/  @!P1 SYNCS.PHASECHK.TRANS64 P1, [R13+URZ+0x20], R6 ;  /* 0x000020060d0095a7 */ /* 0x000ea4000802007f */
[----:B--2---:R-:W-:Y:S05]  /*93c0*/  @!P1 BRA `(.L_x_173) ;  /* 0xfffffffc00f09947 */ /* 0x004fea000383ffff */
[----:B------:R-:W-:Y:S05]  /*93d0*/  BRA `(.L_x_195) ;  /* 0xfffffff0003c7947 */ /* 0x000fea000383ffff */
.L_x_182:
[----:B------:R-:W-:Y:S01]  /*93e0*/  BSSY B0, `(.L_x_196) ;  /* 0x0000006000007945 */ /* 0x000fe20003800000 */
[----:B------:R-:W-:-:S07]  /*93f0*/  IMAD.MOV.U32 R6, RZ, RZ, -0x1 ;  /* 0xffffffffff067424 */ /* 0x000fce00078e00ff */
[----:B------:R-:W-:Y:S05]  /*9400*/  WARPSYNC.COLLECTIVE R6, `(.L_x_197) ;  /* 0x00000000060c7348 */ /* 0x000fea0003c00000 */
[----:B------:R-:W-:Y:S02]  /*9410*/  ELECT P1, UR62, PT ;  /* 0x00000000003e782f */ /* 0x000fe40003820000 */
[----:B------:R-:W-:Y:S01]  /*9420*/  MOV R6, UR62 ;  /* 0x0000003e00067c02 */ /* 0x000fe20008000f00 */
[----:B------:R-:W-:Y:S10]  /*9430*/  ENDCOLLECTIVE ;  /* 0x000000000000791b */ /* 0x000ff40003800000 */
.L_x_197:
[----:B------:R-:W-:Y:S05]  /*9440*/  BSYNC B0 ;  /* 0x0000000000007941 */ /* 0x000fea0003800000 */
.L_x_196:
[----:B------:R-:W-:Y:S01]  /*9450*/  PLOP3.LUT P0, PT, P1, PT, PT, 0x80, 0x0 ;  /* 0x000000000000781c */ /* 0x000fe20000f0f070 */
[----:B------:R-:W-:-:S12]  /*9460*/  BRA `(.L_x_198) ;  /* 0xfffffff800987947 */ /* 0x000fd8000383ffff */
.L_x_186:
[----:B0-----:R0:W1:Y:S02]  /*9470*/  SYNCS.PHASECHK.TRANS64.TRYWAIT P0, [R5+URZ], R2 ;  /* 0x00000002050075a7 */ /* 0x001064000800017f */
[----:B-1----:R-:W-:Y:S05]  /*9480*/  @!P0 NANOSLEEP.SYNCS 0x989680 ;  /* 0x009896800000895d */ /* 0x002fea0003900000 */
[----:B------:R-:W1:Y:S02]  /*9490*/  @!P0 SYNCS.PHASECHK.TRANS64 P0, [R5+URZ], R2 ;  /* 0x00000002050085a7 */ /* 0x000e64000800007f */
[----:B-1----:R-:W-:Y:S05]  /*94a0*/  @!P0 BRA `(.L_x_186) ;  /* 0xfffffffc00f08947 */ /* 0x002fea000383ffff */
[----:B------:R-:W-:Y:S05]  /*94b0*/  BRA `(.L_x_199) ;  /* 0xfffffff800dc7947 */ /* 0x000fea000383ffff */
.L_x_187:
[----:B0-----:R0:W1:Y:S02]  /*94c0*/  SYNCS.PHASECHK.TRANS64.TRYWAIT P0, [R7+URZ], R4 ;  /* 0x00000004070075a7 */ /* 0x001064000800017f */
[----:B-1----:R-:W-:Y:S05]  /*94d0*/  @!P0 NANOSLEEP.SYNCS 0x989680 ;  /* 0x009896800000895d */ /* 0x002fea0003900000 */
[----:B------:R-:W1:Y:S02]  /*94e0*/  @!P0 SYNCS.PHASECHK.TRANS64 P0, [R7+URZ], R4 ;  /* 0x00000004070085a7 */ /* 0x000e64000800007f */
[----:B-1----:R-:W-:Y:S05]  /*94f0*/  @!P0 BRA `(.L_x_187) ;  /* 0xfffffffc00f08947 */ /* 0x002fea000383ffff */
[----:B------:R-:W-:Y:S05]  /*9500*/  BRA `(.L_x_200) ;  /* 0xfffffff800ec7947 */ /* 0x000fea000383ffff */
.L_x_188:
[----:B0-----:R0:W1:Y:S02]  /*9510*/  SYNCS.PHASECHK.TRANS64.TRYWAIT P0, [R6+URZ], R5 ;  /* 0x00000005060075a7 */ /* 0x001064000800017f */
[----:B-1----:R-:W-:Y:S05]  /*9520*/  @!P0 NANOSLEEP.SYNCS 0x989680 ;  /* 0x009896800000895d */ /* 0x002fea0003900000 */
[----:B------:R-:W1:Y:S02]  /*9530*/  @!P0 SYNCS.PHASECHK.TRANS64 P0, [R6+URZ], R5 ;  /* 0x00000005060085a7 */ /* 0x000e64000800007f */
[----:B-1----:R-:W-:Y:S05]  /*9540*/  @!P0 BRA `(.L_x_188) ;  /* 0xfffffffc00f08947 */ /* 0x002fea000383ffff */
[----:B------:R-:W-:Y:S05]  /*9550*/  BRA `(.L_x_201) ;  /* 0xfffffff800f47947 */ /* 0x000fea000383ffff */
.L_x_202:
[----:B------:R-:W-:-:S00]  /*9560*/  BRA `(.L_x_202) ;  /* 0xfffffffc00fc7947 */ /* 0x000fc0000383ffff */
[----:B------:R-:W-:-:S00]  /*9570*/  NOP ;  /* 0x0000000000007918 */ /* 0x000fc00000000000 */
        /* <DEDUP_REMOVED lines=8> */
.L_x_203:


//--------------------- .nv.shared._ZN7cutlass13device_kernelINS_4gemm6kernel13GemmUniversalIN4cute5tupleIJiiiiEEENS1_10collective13CollectiveMmaINS1_37MainloopSm90TmaGmmaWarpSpecializedFP8ILi4ENS5_IJNS4_1CILi1EEESB_SB_EEENS1_32KernelTmaWarpSpecializedPingpongEEENS5_IJNSA_ILi64EEENSA_ILi128EEESG_EEENS_12float_e5m2_tENS5_IJlSB_lEEESI_SJ_NS4_8TiledMMAINS4_8MMA_AtomIJNS4_4SM904GMMA31MMA_64x128x32_F32E5M2E5M2_SS_TNILNSN_7ScaleInE1ELSP_1EEEEEENS4_6LayoutISC_NS5_IJNSA_ILi0EEEST_ST_EEEEENS5_IJNS4_10UnderscoreESW_SW_EEEEENS4_13SM90_TMA_LOADENS4_14ComposedLayoutINS4_7SwizzleILi3ELi4ELi3EEENS4_18smem_ptr_flag_bitsILi8EEENSS_INS5_IJNSA_ILi8EEESG_EEENS5_IJSG_SB_EEEEEEEvNS4_8identityESZ_S19_vS1A_EENS_8epilogue10collective6detail29Sm90TmaWarpSpecializedAdapterINS1D_15DefaultEpilogueISI_SJ_SJ_NS1C_6thread17LinearCombinationISI_Li1EffLNS1H_9ScaleType4KindE0ELNS_15FloatRoundStyleE2ESI_EENS1_15EpilogueDefaultEEEEEvvEEEEvNT_6ParamsE --------------------------
	.section	.nv.shared._ZN7cutlass13device_kernelINS_4gemm6kernel13GemmUniversalIN4cute5tupleIJiiiiEEENS1_10collective13CollectiveMmaINS1_37MainloopSm90TmaGmmaWarpSpecializedFP8ILi4ENS5_IJNS4_1CILi1EEESB_SB_EEENS1_32KernelTmaWarpSpecializedPingpongEEENS5_IJNSA_ILi64EEENSA_ILi128EEESG_EEENS_12float_e5m2_tENS5_IJlSB_lEEESI_SJ_NS4_8TiledMMAINS4_8MMA_AtomIJNS4_4SM904GMMA31MMA_64x128x32_F32E5M2E5M2_SS_TNILNSN_7ScaleInE1ELSP_1EEEEEENS4_6LayoutISC_NS5_IJNSA_ILi0EEEST_ST_EEEEENS5_IJNS4_10UnderscoreESW_SW_EEEEENS4_13SM90_TMA_LOADENS4_14ComposedLayoutINS4_7SwizzleILi3ELi4ELi3EEENS4_18smem_ptr_flag_bitsILi8EEENSS_INS5_IJNSA_ILi8EEESG_EEENS5_IJSG_SB_EEEEEEEvNS4_8identityESZ_S19_vS1A_EENS_8epilogue10collective6detail29Sm90TmaWarpSpecializedAdapterINS1D_15DefaultEpilogueISI_SJ_SJ_NS1C_6thread17LinearCombinationISI_Li1EffLNS1H_9ScaleType4KindE0ELNS_15FloatRoundStyleE2ESI_EENS1_15EpilogueDefaultEEEEEvvEEEEvNT_6ParamsE,"aw",@nobits
	.sectionflags	@""
	.align	16
	.zero		1024


//--------------------- .nv.shared.reserved.0     --------------------------
	.section	.nv.shared.reserved.0,"aw",@nobits
	.weak		__nv_reservedSMEM_offset_0_alias
	.size		__nv_reservedSMEM_offset_0_alias, 0, 0
	.other		__nv_reservedSMEM_offset_0_alias,@"STO_CUDA_RESERVED_SHARED STV_DEFAULT"
__nv_reservedSMEM_offset_0_alias:
	.zero		0


//--------------------- .nv.global                --------------------------
	.section	.nv.global,"aw",@nobits
.nv.global:
	.type		_ZN39_INTERNAL_4173044f_4_k_cu_bea41de1_44934cute1_E,@object
	.size		_ZN39_INTERNAL_4173044f_4_k_cu_bea41de1_44934cute1_E,(_ZN39_INTERNAL_4173044f_4_k_cu_bea41de1_44934cuda3std3__45__cpo6cbeginE - _ZN39_INTERNAL_4173044f_4_k_cu_bea41de1_44934cute1_E)
_ZN39_INTERNAL_4173044f_4_k_cu_bea41de1_44934cute1_E:
	.zero		1
	.type		_ZN39_INTERNAL_4173044f_4_k_cu_bea41de1_44934cuda3std3__45__cpo6cbeginE,@object
	.size		_ZN39_INTERNAL_4173044f_4_k_cu_bea41de1_44934cuda3std3__45__cpo6cbeginE,(_ZN39_INTERNAL_4173044f_4_k_cu_bea41de1_44934cuda3std3__48in_placeE - _ZN39_INTERNAL_4173044f_4_k_cu_bea41de1_44934cuda3std3__45__cpo6cbeginE)
_ZN39_INTERNAL_4173044f_4_k_cu_bea41de1_44934cuda3std3__45__cpo6cbeginE:
	.zero		1
	.type		_ZN39_INTERNAL_4173044f_4_k_cu_bea41de1_44934cuda3std3__48in_placeE,@object
	.size		_ZN39_INTERNAL_4173044f_4_k_cu_bea41de1_44934cuda3std3__48in_placeE,(_ZN39_INTERNAL_4173044f_4_k_cu_bea41de1_44934cuda3std6ranges3__45__cpo9iter_moveE - _ZN39_INTERNAL_4173044f_4_k_cu_bea41de1_44934cuda3std3__48in_placeE)
_ZN39_INTERNAL_4173044f_4_k_cu_bea41de1_44934cuda3std3__48in_placeE:
	.zero		1
	.type		_ZN39_INTERNAL_4173044f_4_k_cu_bea41de1_44934cuda3std6ranges3__45__cpo9iter_moveE,@object
	.size		_ZN39_INTERNAL_4173044f_4_k_cu_bea41de1_44934cuda3std6ranges3__45__cpo9iter_moveE,(_ZN39_INTERNAL_4173044f_4_k_cu_bea41de1_44934cuda3std3__45__cpo5beginE - _ZN39_INTERNAL_4173044f_4_k_cu_bea41de1_44934cuda3std6ranges3__45__cpo9iter_moveE)
_ZN39_INTERNAL_4173044f_4_k_cu_bea41de1_44934cuda3std6ranges3__45__cpo9iter_moveE:
	.zero		1
	.type		_ZN39_INTERNAL_4173044f_4_k_cu_bea41de1_44934cuda3std3__45__cpo5beginE,@object
	.size		_ZN39_INTERNAL_4173044f_4_k_cu_bea41de1_44934cuda3std3__45__cpo5beginE,(_ZN39_INTERNAL_4173044f_4_k_cu_bea41de1_44934cuda3std3__441_GLOBAL__N__4173044f_4_k_cu_bea41de1_44936ignoreE - _ZN39_INTERNAL_4173044f_4_k_cu_bea41de1_44934cuda3std3__45__cpo5beginE)
_ZN39_INTERNAL_4173044f_4_k_cu_bea41de1_44934cuda3std3__45__cpo5beginE:
	.zero		1
	.type		_ZN39_INTERNAL_4173044f_4_k_cu_bea41de1_44934cuda3std3__441_GLOBAL__N__4173044f_4_k_cu_bea41de1_44936ignoreE,@object
	.size		_ZN39_INTERNAL_4173044f_4_k_cu_bea41de1_44934cuda3std3__441_GLOBAL__N__4173044f_4_k_cu_bea41de1_44936ignoreE,(_ZN39_INTERNAL_4173044f_4_k_cu_bea41de1_44934cute7productE - _ZN39_INTERNAL_4173044f_4_k_cu_bea41de1_44934cuda3std3__441_GLOBAL__N__4173044f_4_k_cu_bea41de1_44936ignoreE)
_ZN39_INTERNAL_4173044f_4_k_cu_bea41de1_44934cuda3std3__441_GLOBAL__N__4173044f_4_k_cu_bea41de1_44936ignoreE:
	.zero		1
	.type		_ZN39_INTERNAL_4173044f_4_k_cu_bea41de1_44934cute7productE,@object
	.size		_ZN39_INTERNAL_4173044f_4_k_cu_bea41de1_44934cute7productE,(_ZN39_INTERNAL_4173044f_4_k_cu_bea41de1_44934cuda3std3__45__cpo3endE - _ZN39_INTERNAL_4173044f_4_k_cu_bea41de1_44934cute7productE)
_ZN39_INTERNAL_4173044f_4_k_cu_bea41de1_44934cute7productE:
	.zero		1
	.type		_ZN39_INTERNAL_4173044f_4_k_cu_bea41de1_44934cuda3std3__45__cpo3endE,@object
	.size		_ZN39_INTERNAL_4173044f_4_k_cu_bea41de1_44934cuda3std3__45__cpo3endE,(_ZN39_INTERNAL_4173044f_4_k_cu_bea41de1_44934cuda3std3__419piecewise_constructE - _ZN39_INTERNAL_4173044f_4_k_cu_bea41de1_44934cuda3std3__45__cpo3endE)
_ZN39_INTERNAL_4173044f_4_k_cu_bea41de1_44934cuda3std3__45__cpo3endE:
	.zero		1
	.type		_ZN39_INTERNAL_4173044f_4_k_cu_bea41de1_44934cuda3std3__419piecewise_constructE,@object
	.size		_ZN39_INTERNAL_4173044f_4_k_cu_bea41de1_44934cuda3std3__419piecewise_constructE,(_ZN39_INTERNAL_4173044f_4_k_cu_bea41de1_44934cuda3std3__45__cpo4cendE - _ZN39_INTERNAL_4173044f_4_k_cu_bea41de1_44934cuda3std3__419piecewise_constructE)
_ZN39_INTERNAL_4173044f_4_k_cu_bea41de1_44934cuda3std3__419piecewise_constructE:
	.zero		1
	.type		_ZN39_INTERNAL_4173044f_4_k_cu_bea41de1_44934cuda3std3__45__cpo4cendE,@object
	.size		_ZN39_INTERNAL_4173044f_4_k_cu_bea41de1_44934cuda3std3__45__cpo4cendE,(_ZN39_INTERNAL_4173044f_4_k_cu_bea41de1_44934cuda3std6ranges3__45__cpo4swapE - _ZN39_INTERNAL_4173044f_4_k_cu_bea41de1_44934cuda3std3__45__cpo4cendE)
_ZN39_INTERNAL_4173044f_4_k_cu_bea41de1_44934cuda3std3__45__cpo4cendE:
	.zero		1
	.type		_ZN39_INTERNAL_4173044f_4_k_cu_bea41de1_44934cuda3std6ranges3__45__cpo4swapE,@object
	.size		_ZN39_INTERNAL_4173044f_4_k_cu_bea41de1_44934cuda3std6ranges3__45__cpo4swapE,(.L_7 - _ZN39_INTERNAL_4173044f_4_k_cu_bea41de1_44934cuda3std6ranges3__45__cpo4swapE)
_ZN39_INTERNAL_4173044f_4_k_cu_bea41de1_44934cuda3std6ranges3__45__cpo4swapE:
	.zero		1
.L_7:


//--------------------- .nv.constant0._ZN7cutlass13device_kernelINS_4gemm6kernel13GemmUniversalIN4cute5tupleIJiiiiEEENS1_10collective13CollectiveMmaINS1_37MainloopSm90TmaGmmaWarpSpecializedFP8ILi4ENS5_IJNS4_1CILi1EEESB_SB_EEENS1_32KernelTmaWarpSpecializedPingpongEEENS5_IJNSA_ILi64EEENSA_ILi128EEESG_EEENS_12float_e5m2_tENS5_IJlSB_lEEESI_SJ_NS4_8TiledMMAINS4_8MMA_AtomIJNS4_4SM904GMMA31MMA_64x128x32_F32E5M2E5M2_SS_TNILNSN_7ScaleInE1ELSP_1EEEEEENS4_6LayoutISC_NS5_IJNSA_ILi0EEEST_ST_EEEEENS5_IJNS4_10UnderscoreESW_SW_EEEEENS4_13SM90_TMA_LOADENS4_14ComposedLayoutINS4_7SwizzleILi3ELi4ELi3EEENS4_18smem_ptr_flag_bitsILi8EEENSS_INS5_IJNSA_ILi8EEESG_EEENS5_IJSG_SB_EEEEEEEvNS4_8identityESZ_S19_vS1A_EENS_8epilogue10collective6detail29Sm90TmaWarpSpecializedAdapterINS1D_15DefaultEpilogueISI_SJ_SJ_NS1C_6thread17LinearCombinationISI_Li1EffLNS1H_9ScaleType4KindE0ELNS_15FloatRoundStyleE2ESI_EENS1_15EpilogueDefaultEEEEEvvEEEEvNT_6ParamsE --------------------------
	.section	.nv.constant0._ZN7cutlass13device_kernelINS_4gemm6kernel13GemmUniversalIN4cute5tupleIJiiiiEEENS1_10collective13CollectiveMmaINS1_37MainloopSm90TmaGmmaWarpSpecializedFP8ILi4ENS5_IJNS4_1CILi1EEESB_SB_EEENS1_32KernelTmaWarpSpecializedPingpongEEENS5_IJNSA_ILi64EEENSA_ILi128EEESG_EEENS_12float_e5m2_tENS5_IJlSB_lEEESI_SJ_NS4_8TiledMMAINS4_8MMA_AtomIJNS4_4SM904GMMA31MMA_64x128x32_F32E5M2E5M2_SS_TNILNSN_7ScaleInE1ELSP_1EEEEEENS4_6LayoutISC_NS5_IJNSA_ILi0EEEST_ST_EEEEENS5_IJNS4_10UnderscoreESW_SW_EEEEENS4_13SM90_TMA_LOADENS4_14ComposedLayoutINS4_7SwizzleILi3ELi4ELi3EEENS4_18smem_ptr_flag_bitsILi8EEENSS_INS5_IJNSA_ILi8EEESG_EEENS5_IJSG_SB_EEEEEEEvNS4_8identityESZ_S19_vS1A_EENS_8epilogue10collective6detail29Sm90TmaWarpSpecializedAdapterINS1D_15DefaultEpilogueISI_SJ_SJ_NS1C_6thread17LinearCombinationISI_Li1EffLNS1H_9ScaleType4KindE0ELNS_15FloatRoundStyleE2ESI_EENS1_15EpilogueDefaultEEEEEvvEEEEvNT_6ParamsE,"a",@progbits
	.sectionflags	@""
	.align	4
.nv.constant0._ZN7cutlass13device_kernelINS_4gemm6kernel13GemmUniversalIN4cute5tupleIJiiiiEEENS1_10collective13CollectiveMmaINS1_37MainloopSm90TmaGmmaWarpSpecializedFP8ILi4ENS5_IJNS4_1CILi1EEESB_SB_EEENS1_32KernelTmaWarpSpecializedPingpongEEENS5_IJNSA_ILi64EEENSA_ILi128EEESG_EEENS_12float_e5m2_tENS5_IJlSB_lEEESI_SJ_NS4_8TiledMMAINS4_8MMA_AtomIJNS4_4SM904GMMA31MMA_64x128x32_F32E5M2E5M2_SS_TNILNSN_7ScaleInE1ELSP_1EEEEEENS4_6LayoutISC_NS5_IJNSA_ILi0EEEST_ST_EEEEENS5_IJNS4_10UnderscoreESW_SW_EEEEENS4_13SM90_TMA_LOADENS4_14ComposedLayoutINS4_7SwizzleILi3ELi4ELi3EEENS4_18smem_ptr_flag_bitsILi8EEENSS_INS5_IJNSA_ILi8EEESG_EEENS5_IJSG_SB_EEEEEEEvNS4_8identityESZ_S19_vS1A_EENS_8epilogue10collective6detail29Sm90TmaWarpSpecializedAdapterINS1D_15DefaultEpilogueISI_SJ_SJ_NS1C_6thread17LinearCombinationISI_Li1EffLNS1H_9ScaleType4KindE0ELNS_15FloatRoundStyleE2ESI_EENS1_15EpilogueDefaultEEEEEvvEEEEvNT_6ParamsE:
	.zero		1664


//--------------------- SYMBOLS --------------------------

	.type		.nv.reservedSmem.offset0,@object
	.size		.nv.reservedSmem.offset0,0x4
